	.target	sm_100a

	.elftype	@"ET_EXEC"


//--------------------- .note.nv.tkinfo           --------------------------
	.section	.note.nv.tkinfo,"",@"SHT_NOTE"
	.sectionflags	@"SHF_NOTE_NV_TKINFO"
	.tkinfo
        /*0018*/ 	.word	0x00000002
        /*0030*/ 	.string	""
        /*0030*/ 	.string	"ptxas"
        /*0030*/ 	.string	"Cuda compilation tools, release 13.0, V13.0.88"
        /*0030*/ 	.string	"Build cuda_13.0.r13.0/compiler.36424714_0"
        /*0030*/ 	.string	"-arch sm_100a -m 64 "



//--------------------- .note.nv.cuinfo           --------------------------
	.section	.note.nv.cuinfo,"",@"SHT_NOTE"
	.sectionflags	@"SHF_NOTE_NV_CUINFO"
        /*0018*/ 	.short	0x0002
        /*001a*/ 	.short	0x0064
        /*001c*/ 	.short	0x0082
	.zero		2


//--------------------- .nv.info                  --------------------------
	.section	.nv.info,"",@"SHT_CUDA_INFO"
	.align	4


	//----- nvinfo : EIATTR_REGCOUNT
	.align		4
        /*0000*/ 	.byte	0x04, 0x2f
        /*0002*/ 	.short	(.L_19 - .L_18)
	.align		4
.L_18:
        /*0004*/ 	.word	index@(_ZN7cutlass13device_kernelINS_4gemm6kernel13GemmUniversalIN4cute5tupleIJiiiiEEENS1_10collective13CollectiveMmaINS1_35MainloopSm100TmaUmmaWarpSpecializedILi13ELi2ELi4ENS5_IJNS4_1CILi2EEENSA_ILi1EEESC_EEEEENS5_IJNSA_ILi64EEESF_SF_EEENS_10bfloat16_tENS5_IJlSC_lEEESH_SI_NS4_8TiledMMAINS4_8MMA_AtomIJNS4_20SM100_MMA_F16BF16_SSISH_SH_fLi64ELi64ELNS4_4UMMA5MajorE0ELSN_0ELNSM_7ScaleInE0ELSO_0EEEEEENS4_6LayoutINS5_IJSC_SC_SC_EEENS5_IJNSA_ILi0EEEST_ST_EEEEENS5_IJNS4_10UnderscoreESW_SW_EEEEENS4_13SM90_TMA_LOADENS4_14ComposedLayoutINS4_7SwizzleILi3ELi4ELi3EEENS4_18smem_ptr_flag_bitsILi16EEENSR_INS5_IJNSA_ILi8EEESF_EEENS5_IJSF_SC_EEEEEEEvNS4_8identityENS4_23SM90_TMA_LOAD_MULTICASTES19_vS1A_EENS_8epilogue10collective18CollectiveEpilogueINS1D_23Sm100TmaWarpSpecializedILi3ELi2ELi16ELb1ELb0EEEJSG_NS5_IJNSR_ISF_SC_EENSR_INSA_ILi32EEESC_EEEEESH_SI_SH_SI_NS1D_6fusion15FusionCallbacksIS1H_NS1M_17LinearCombinationISH_fSH_fLNS_15FloatRoundStyleE2EEESG_S1L_JEEENS4_5SM1004TMEM4LOAD26SM100_TMEM_LOAD_16dp256b4xESZ_NS10_INS11_ILi2ELi4ELi3EEES14_NSR_INS5_IJS15_S1J_EEENS5_IJS1J_SC_EEEEEEENS4_17SM75_U32x4_LDSM_NENS4_14SM90_TMA_STOREES20_NS4_17SM90_U32x4_STSM_NENS4_39AutoVectorizingCopyWithAssumedAlignmentILi128EEEEEEvvEEEEvNT_6ParamsE)
        /*0008*/ 	.word	0x00000045


	//----- nvinfo : EIATTR_FRAME_SIZE
	.align		4
.L_19:
        /*000c*/ 	.byte	0x04, 0x11
        /*000e*/ 	.short	(.L_21 - .L_20)
	.align		4
.L_20:
        /*0010*/ 	.word	index@($__internal_2_$__cuda_sm10x_tcgen05_guardrail_trap_unallocated_columns_being_dealloced)
        /*0014*/ 	.word	0x00000000


	//----- nvinfo : EIATTR_FRAME_SIZE
	.align		4
.L_21:
        /*0018*/ 	.byte	0x04, 0x11
        /*001a*/ 	.short	(.L_23 - .L_22)
	.align		4
.L_22:
        /*001c*/ 	.word	index@($__internal_1_$__cuda_sm10x_tcgen05_guardrail_trap_phase_invalid_during_alloc)
        /*0020*/ 	.word	0x00000000


	//----- nvinfo : EIATTR_FRAME_SIZE
	.align		4
.L_23:
        /*0024*/ 	.byte	0x04, 0x11
        /*0026*/ 	.short	(.L_25 - .L_24)
	.align		4
.L_24:
        /*0028*/ 	.word	index@($__internal_0_$__cuda_sm10x_tcgen05_guardrail_trap_col_being_dealloced_not_returned_by_alloc)
        /*002c*/ 	.word	0x00000000


	//----- nvinfo : EIATTR_FRAME_SIZE
	.align		4
.L_25:
        /*0030*/ 	.byte	0x04, 0x11
        /*0032*/ 	.short	(.L_27 - .L_26)
	.align		4
.L_26:
        /*0034*/ 	.word	index@(_ZN7cutlass13device_kernelINS_4gemm6kernel13GemmUniversalIN4cute5tupleIJiiiiEEENS1_10collective13CollectiveMmaINS1_35MainloopSm100TmaUmmaWarpSpecializedILi13ELi2ELi4ENS5_IJNS4_1CILi2EEENSA_ILi1EEESC_EEEEENS5_IJNSA_ILi64EEESF_SF_EEENS_10bfloat16_tENS5_IJlSC_lEEESH_SI_NS4_8TiledMMAINS4_8MMA_AtomIJNS4_20SM100_MMA_F16BF16_SSISH_SH_fLi64ELi64ELNS4_4UMMA5MajorE0ELSN_0ELNSM_7ScaleInE0ELSO_0EEEEEENS4_6LayoutINS5_IJSC_SC_SC_EEENS5_IJNSA_ILi0EEEST_ST_EEEEENS5_IJNS4_10UnderscoreESW_SW_EEEEENS4_13SM90_TMA_LOADENS4_14ComposedLayoutINS4_7SwizzleILi3ELi4ELi3EEENS4_18smem_ptr_flag_bitsILi16EEENSR_INS5_IJNSA_ILi8EEESF_EEENS5_IJSF_SC_EEEEEEEvNS4_8identityENS4_23SM90_TMA_LOAD_MULTICASTES19_vS1A_EENS_8epilogue10collective18CollectiveEpilogueINS1D_23Sm100TmaWarpSpecializedILi3ELi2ELi16ELb1ELb0EEEJSG_NS5_IJNSR_ISF_SC_EENSR_INSA_ILi32EEESC_EEEEESH_SI_SH_SI_NS1D_6fusion15FusionCallbacksIS1H_NS1M_17LinearCombinationISH_fSH_fLNS_15FloatRoundStyleE2EEESG_S1L_JEEENS4_5SM1004TMEM4LOAD26SM100_TMEM_LOAD_16dp256b4xESZ_NS10_INS11_ILi2ELi4ELi3EEES14_NSR_INS5_IJS15_S1J_EEENS5_IJS1J_SC_EEEEEEENS4_17SM75_U32x4_LDSM_NENS4_14SM90_TMA_STOREES20_NS4_17SM90_U32x4_STSM_NENS4_39AutoVectorizingCopyWithAssumedAlignmentILi128EEEEEEvvEEEEvNT_6ParamsE)
        /*0038*/ 	.word	0x00000000


	//----- nvinfo : EIATTR_MIN_STACK_SIZE
	.align		4
.L_27:
        /*003c*/ 	.byte	0x04, 0x12
        /*003e*/ 	.short	(.L_29 - .L_28)
	.align		4
.L_28:
        /*0040*/ 	.word	index@(_ZN7cutlass13device_kernelINS_4gemm6kernel13GemmUniversalIN4cute5tupleIJiiiiEEENS1_10collective13CollectiveMmaINS1_35MainloopSm100TmaUmmaWarpSpecializedILi13ELi2ELi4ENS5_IJNS4_1CILi2EEENSA_ILi1EEESC_EEEEENS5_IJNSA_ILi64EEESF_SF_EEENS_10bfloat16_tENS5_IJlSC_lEEESH_SI_NS4_8TiledMMAINS4_8MMA_AtomIJNS4_20SM100_MMA_F16BF16_SSISH_SH_fLi64ELi64ELNS4_4UMMA5MajorE0ELSN_0ELNSM_7ScaleInE0ELSO_0EEEEEENS4_6LayoutINS5_IJSC_SC_SC_EEENS5_IJNSA_ILi0EEEST_ST_EEEEENS5_IJNS4_10UnderscoreESW_SW_EEEEENS4_13SM90_TMA_LOADENS4_14ComposedLayoutINS4_7SwizzleILi3ELi4ELi3EEENS4_18smem_ptr_flag_bitsILi16EEENSR_INS5_IJNSA_ILi8EEESF_EEENS5_IJSF_SC_EEEEEEEvNS4_8identityENS4_23SM90_TMA_LOAD_MULTICASTES19_vS1A_EENS_8epilogue10collective18CollectiveEpilogueINS1D_23Sm100TmaWarpSpecializedILi3ELi2ELi16ELb1ELb0EEEJSG_NS5_IJNSR_ISF_SC_EENSR_INSA_ILi32EEESC_EEEEESH_SI_SH_SI_NS1D_6fusion15FusionCallbacksIS1H_NS1M_17LinearCombinationISH_fSH_fLNS_15FloatRoundStyleE2EEESG_S1L_JEEENS4_5SM1004TMEM4LOAD26SM100_TMEM_LOAD_16dp256b4xESZ_NS10_INS11_ILi2ELi4ELi3EEES14_NSR_INS5_IJS15_S1J_EEENS5_IJS1J_SC_EEEEEEENS4_17SM75_U32x4_LDSM_NENS4_14SM90_TMA_STOREES20_NS4_17SM90_U32x4_STSM_NENS4_39AutoVectorizingCopyWithAssumedAlignmentILi128EEEEEEvvEEEEvNT_6ParamsE)
        /*0044*/ 	.word	0x00000000
.L_29:


//--------------------- .nv.compat                --------------------------
	.section	.nv.compat,"",@"SHT_CUDA_COMPAT_INFO"
	.align	4
        /*0000*/ 	.byte	0x02, 0x09, 0x01, 0x00, 0x02, 0x02, 0x02, 0x00, 0x02, 0x05, 0x05, 0x00, 0x03, 0x07, 0x01, 0x01
        /*0010*/ 	.byte	0x02, 0x03, 0x01, 0x00, 0x02, 0x06, 0x01, 0x00, 0x04, 0x0b, 0x08, 0x00, 0x09, 0x00, 0x00, 0x00
        /*0020*/ 	.byte	0x00, 0x00, 0x00, 0x00


//--------------------- .nv.info._ZN7cutlass13device_kernelINS_4gemm6kernel13GemmUniversalIN4cute5tupleIJiiiiEEENS1_10collective13CollectiveMmaINS1_35MainloopSm100TmaUmmaWarpSpecializedILi13ELi2ELi4ENS5_IJNS4_1CILi2EEENSA_ILi1EEESC_EEEEENS5_IJNSA_ILi64EEESF_SF_EEENS_10bfloat16_tENS5_IJlSC_lEEESH_SI_NS4_8TiledMMAINS4_8MMA_AtomIJNS4_20SM100_MMA_F16BF16_SSISH_SH_fLi64ELi64ELNS4_4UMMA5MajorE0ELSN_0ELNSM_7ScaleInE0ELSO_0EEEEEENS4_6LayoutINS5_IJSC_SC_SC_EEENS5_IJNSA_ILi0EEEST_ST_EEEEENS5_IJNS4_10UnderscoreESW_SW_EEEEENS4_13SM90_TMA_LOADENS4_14ComposedLayoutINS4_7SwizzleILi3ELi4ELi3EEENS4_18smem_ptr_flag_bitsILi16EEENSR_INS5_IJNSA_ILi8EEESF_EEENS5_IJSF_SC_EEEEEEEvNS4_8identityENS4_23SM90_TMA_LOAD_MULTICASTES19_vS1A_EENS_8epilogue10collective18CollectiveEpilogueINS1D_23Sm100TmaWarpSpecializedILi3ELi2ELi16ELb1ELb0EEEJSG_NS5_IJNSR_ISF_SC_EENSR_INSA_ILi32EEESC_EEEEESH_SI_SH_SI_NS1D_6fusion15FusionCallbacksIS1H_NS1M_17LinearCombinationISH_fSH_fLNS_15FloatRoundStyleE2EEESG_S1L_JEEENS4_5SM1004TMEM4LOAD26SM100_TMEM_LOAD_16dp256b4xESZ_NS10_INS11_ILi2ELi4ELi3EEES14_NSR_INS5_IJS15_S1J_EEENS5_IJS1J_SC_EEEEEEENS4_17SM75_U32x4_LDSM_NENS4_14SM90_TMA_STOREES20_NS4_17SM90_U32x4_STSM_NENS4_39AutoVectorizingCopyWithAssumedAlignmentILi128EEEEEEvvEEEEvNT_6ParamsE --------------------------
	.section	.nv.info._ZN7cutlass13device_kernelINS_4gemm6kernel13GemmUniversalIN4cute5tupleIJiiiiEEENS1_10collective13CollectiveMmaINS1_35MainloopSm100TmaUmmaWarpSpecializedILi13ELi2ELi4ENS5_IJNS4_1CILi2EEENSA_ILi1EEESC_EEEEENS5_IJNSA_ILi64EEESF_SF_EEENS_10bfloat16_tENS5_IJlSC_lEEESH_SI_NS4_8TiledMMAINS4_8MMA_AtomIJNS4_20SM100_MMA_F16BF16_SSISH_SH_fLi64ELi64ELNS4_4UMMA5MajorE0ELSN_0ELNSM_7ScaleInE0ELSO_0EEEEEENS4_6LayoutINS5_IJSC_SC_SC_EEENS5_IJNSA_ILi0EEEST_ST_EEEEENS5_IJNS4_10UnderscoreESW_SW_EEEEENS4_13SM90_TMA_LOADENS4_14ComposedLayoutINS4_7SwizzleILi3ELi4ELi3EEENS4_18smem_ptr_flag_bitsILi16EEENSR_INS5_IJNSA_ILi8EEESF_EEENS5_IJSF_SC_EEEEEEEvNS4_8identityENS4_23SM90_TMA_LOAD_MULTICASTES19_vS1A_EENS_8epilogue10collective18CollectiveEpilogueINS1D_23Sm100TmaWarpSpecializedILi3ELi2ELi16ELb1ELb0EEEJSG_NS5_IJNSR_ISF_SC_EENSR_INSA_ILi32EEESC_EEEEESH_SI_SH_SI_NS1D_6fusion15FusionCallbacksIS1H_NS1M_17LinearCombinationISH_fSH_fLNS_15FloatRoundStyleE2EEESG_S1L_JEEENS4_5SM1004TMEM4LOAD26SM100_TMEM_LOAD_16dp256b4xESZ_NS10_INS11_ILi2ELi4ELi3EEES14_NSR_INS5_IJS15_S1J_EEENS5_IJS1J_SC_EEEEEEENS4_17SM75_U32x4_LDSM_NENS4_14SM90_TMA_STOREES20_NS4_17SM90_U32x4_STSM_NENS4_39AutoVectorizingCopyWithAssumedAlignmentILi128EEEEEEvvEEEEvNT_6ParamsE,"",@"SHT_CUDA_INFO"
	.sectionflags	@""
	.align	4


	//----- nvinfo : EIATTR_CUDA_API_VERSION
	.align		4
        /*0000*/ 	.byte	0x04, 0x37
        /*0002*/ 	.short	(.L_31 - .L_30)
.L_30:
        /*0004*/ 	.word	0x00000082


	//----- nvinfo : EIATTR_KPARAM_INFO
	.align		4
.L_31:
        /*0008*/ 	.byte	0x04, 0x17
        /*000a*/ 	.short	(.L_33 - .L_32)
.L_32:
        /*000c*/ 	.word	0x00000000
        /*0010*/ 	.short	0x0000
        /*0012*/ 	.short	0x0000
        /*0014*/ 	.byte	0x00, 0xf0, 0x01, 0x20


	//----- nvinfo : EIATTR_AT_ENTRY_FRAGMENTS
	.align		4
.L_33:
        /*0018*/ 	.byte	0x04, 0x4f
        /*001a*/ 	.short	(.L_35 - .L_34)


	//   ....[0]....
.L_34:
        /*001c*/ 	.word	0x00000006


	//----- nvinfo : EIATTR_RESERVED_SMEM_USED
	.align		4
.L_35:
        /*0020*/ 	.byte	0x01, 0x41
	.zero		2


	//----- nvinfo : EIATTR_SPARSE_MMA_MASK
	.align		4
        /*0024*/ 	.byte	0x03, 0x50
        /*0026*/ 	.short	0x0000


	//----- nvinfo : EIATTR_TCGEN05_1CTA_USED
	.align		4
        /*0028*/ 	.byte	0x01, 0x51
	.zero		2


	//----- nvinfo : EIATTR_MAXREG_COUNT
	.align		4
        /*002c*/ 	.byte	0x03, 0x1b
        /*002e*/ 	.short	0x00ff


	//----- nvinfo : EIATTR_NUM_BARRIERS
	.align		4
        /*0030*/ 	.byte	0x02, 0x4c
        /*0032*/ 	.byte	0x07
	.zero		1


	//----- nvinfo : EIATTR_EXTERNS
	.align		4
        /*0034*/ 	.byte	0x04, 0x0f
        /*0036*/ 	.short	(.L_37 - .L_36)


	//   ....[0]....
	.align		4
.L_36:
        /*0038*/ 	.word	index@(__assertfail)


	//----- nvinfo : EIATTR_MERCURY_ISA_VERSION
	.align		4
.L_37:
        /*003c*/ 	.byte	0x03, 0x5f
        /*003e*/ 	.short	0x0101


	//----- nvinfo : EIATTR_INT_WARP_WIDE_INSTR_OFFSETS
	.align		4
        /*0040*/ 	.byte	0x04, 0x31
        /*0042*/ 	.short	(.L_39 - .L_38)


	//   ....[0]....
.L_38:
        /*0044*/ 	.word	0x00004320


	//   ....[1]....
        /*0048*/ 	.word	0x00004350


	//   ....[2]....
        /*004c*/ 	.word	0x00004370


	//   ....[3]....
        /*0050*/ 	.word	0x00004ef0


	//   ....[4]....
        /*0054*/ 	.word	0x00005010


	//   ....[5]....
        /*0058*/ 	.word	0x00005160


	//   ....[6]....
        /*005c*/ 	.word	0x00005280


	//----- nvinfo : EIATTR_COOP_GROUP_MASK_REGIDS
	.align		4
.L_39:
        /*0060*/ 	.byte	0x04, 0x29
        /*0062*/ 	.short	(.L_41 - .L_40)


	//   ....[0]....
.L_40:
        /*0064*/ 	.word	0xffffffff


	//   ....[1]....
        /*0068*/ 	.word	0xffffffff


	//   ....[2]....
        /*006c*/ 	.word	0xffffffff


	//   ....[3]....
        /*0070*/ 	.word	0xffffffff


	//   ....[4]....
        /*0074*/ 	.word	0xffffffff


	//   ....[5]....
        /*0078*/ 	.word	0xffffffff


	//   ....[6]....
        /*007c*/ 	.word	0xffffffff


	//   ....[7]....
        /*0080*/ 	.word	0xffffffff


	//   ....[8]....
        /*0084*/ 	.word	0xffffffff


	//   ....[9]....
        /*0088*/ 	.word	0xffffffff


	//   ....[10]....
        /*008c*/ 	.word	0xffffffff


	//   ....[11]....
        /*0090*/ 	.word	0xffffffff


	//   ....[12]....
        /*0094*/ 	.word	0xffffffff


	//   ....[13]....
        /*0098*/ 	.word	0xffffffff


	//----- nvinfo : EIATTR_COOP_GROUP_INSTR_OFFSETS
	.align		4
.L_41:
        /*009c*/ 	.byte	0x04, 0x28
        /*009e*/ 	.short	(.L_43 - .L_42)


	//   ....[0]....
.L_42:
        /*00a0*/ 	.word	0x00000080


	//   ....[1]....
        /*00a4*/ 	.word	0x000004f0


	//   ....[2]....
        /*00a8*/ 	.word	0x000007d0


	//   ....[3]....
        /*00ac*/ 	.word	0x00000950


	//   ....[4]....
        /*00b0*/ 	.word	0x00000a50


	//   ....[5]....
        /*00b4*/ 	.word	0x00000bc0


	//   ....[6]....
        /*00b8*/ 	.word	0x00000d60


	//   ....[7]....
        /*00bc*/ 	.word	0x00000f20


	//   ....[8]....
        /*00c0*/ 	.word	0x00002140


	//   ....[9]....
        /*00c4*/ 	.word	0x00003510


	//   ....[10]....
        /*00c8*/ 	.word	0x00003720


	//   ....[11]....
        /*00cc*/ 	.word	0x00003750


	//   ....[12]....
        /*00d0*/ 	.word	0x00004200


	//   ....[13]....
        /*00d4*/ 	.word	0x00004430


	//----- nvinfo : EIATTR_VRC_CTA_INIT_COUNT
	.align		4
.L_43:
        /*00d8*/ 	.byte	0x02, 0x4a
        /*00da*/ 	.byte	0x80
	.zero		1


	//----- nvinfo : EIATTR_SYSCALL_OFFSETS
	.align		4
        /*00dc*/ 	.byte	0x04, 0x46
        /*00de*/ 	.short	(.L_45 - .L_44)


	//   ....[0]....
.L_44:
        /*00e0*/ 	.word	0x00005fa0


	//   ....[1]....
        /*00e4*/ 	.word	0x00006090


	//   ....[2]....
        /*00e8*/ 	.word	0x000068d0


	//   ....[3]....
        /*00ec*/ 	.word	0x00007220


	//----- nvinfo : EIATTR_MBARRIER_INSTR_OFFSETS
	.align		4
.L_45:
        /*00f0*/ 	.byte	0x04, 0x39
        /*00f2*/ 	.short	(.L_47 - .L_46)


	//   ....[0]....
.L_46:
        /*00f4*/ 	.word	0x00000610
        /*00f8*/ 	.word	0x000000ff
        /*00fc*/ 	.word	0x00000000
        /*0100*/ 	.short	0x0100
        /*0102*/ 	.byte	0x04
	.zero		1


	//   ....[1]....
        /*0104*/ 	.word	0x00000620
        /*0108*/ 	.word	0x000000ff
        /*010c*/ 	.word	0x00000068
        /*0110*/ 	.short	0x0100
        /*0112*/ 	.byte	0x04
	.zero		1


	//   ....[2]....
        /*0114*/ 	.word	0x00000630
        /*0118*/ 	.word	0x000000ff
        /*011c*/ 	.word	0x00000008
        /*0120*/ 	.short	0x0100
        /*0122*/ 	.byte	0x04
	.zero		1


	//   ....[3]....
        /*0124*/ 	.word	0x00000640
        /*0128*/ 	.word	0x000000ff
        /*012c*/ 	.word	0x00000070
        /*0130*/ 	.short	0x0100
        /*0132*/ 	.byte	0x04
	.zero		1


	//   ....[4]....
        /*0134*/ 	.word	0x00000650
        /*0138*/ 	.word	0x000000ff
        /*013c*/ 	.word	0x00000010
        /*0140*/ 	.short	0x0100
        /*0142*/ 	.byte	0x04
	.zero		1


	//   ....[5]....
        /*0144*/ 	.word	0x00000660
        /*0148*/ 	.word	0x000000ff
        /*014c*/ 	.word	0x00000078
        /*0150*/ 	.short	0x0100
        /*0152*/ 	.byte	0x04
	.zero		1


	//   ....[6]....
        /*0154*/ 	.word	0x00000670
        /*0158*/ 	.word	0x000000ff
        /*015c*/ 	.word	0x00000018
        /*0160*/ 	.short	0x0100
        /*0162*/ 	.byte	0x04
	.zero		1


	//   ....[7]....
        /*0164*/ 	.word	0x00000680
        /*0168*/ 	.word	0x000000ff
        /*016c*/ 	.word	0x00000080
        /*0170*/ 	.short	0x0100
        /*0172*/ 	.byte	0x04
	.zero		1


	//   ....[8]....
        /*0174*/ 	.word	0x00000690
        /*0178*/ 	.word	0x000000ff
        /*017c*/ 	.word	0x00000020
        /*0180*/ 	.short	0x0100
        /*0182*/ 	.byte	0x04
	.zero		1


	//   ....[9]....
        /*0184*/ 	.word	0x000006a0
        /*0188*/ 	.word	0x000000ff
        /*018c*/ 	.word	0x00000088
        /*0190*/ 	.short	0x0100
        /*0192*/ 	.byte	0x04
	.zero		1


	//   ....[10]....
        /*0194*/ 	.word	0x000006b0
        /*0198*/ 	.word	0x000000ff
        /*019c*/ 	.word	0x00000028
        /*01a0*/ 	.short	0x0100
        /*01a2*/ 	.byte	0x04
	.zero		1


	//   ....[11]....
        /*01a4*/ 	.word	0x000006c0
        /*01a8*/ 	.word	0x000000ff
        /*01ac*/ 	.word	0x00000090
        /*01b0*/ 	.short	0x0100
        /*01b2*/ 	.byte	0x04
	.zero		1


	//   ....[12]....
        /*01b4*/ 	.word	0x000006d0
        /*01b8*/ 	.word	0x000000ff
        /*01bc*/ 	.word	0x00000030
        /*01c0*/ 	.short	0x0100
        /*01c2*/ 	.byte	0x04
	.zero		1


	//   ....[13]....
        /*01c4*/ 	.word	0x000006e0
        /*01c8*/ 	.word	0x000000ff
        /*01cc*/ 	.word	0x00000098
        /*01d0*/ 	.short	0x0100
        /*01d2*/ 	.byte	0x04
	.zero		1


	//   ....[14]....
        /*01d4*/ 	.word	0x000006f0
        /*01d8*/ 	.word	0x000000ff
        /*01dc*/ 	.word	0x00000038
        /*01e0*/ 	.short	0x0100
        /*01e2*/ 	.byte	0x04
	.zero		1


	//   ....[15]....
        /*01e4*/ 	.word	0x00000700
        /*01e8*/ 	.word	0x000000ff
        /*01ec*/ 	.word	0x000000a0
        /*01f0*/ 	.short	0x0100
        /*01f2*/ 	.byte	0x04
	.zero		1


	//   ....[16]....
        /*01f4*/ 	.word	0x00000710
        /*01f8*/ 	.word	0x000000ff
        /*01fc*/ 	.word	0x00000040
        /*0200*/ 	.short	0x0100
        /*0202*/ 	.byte	0x04
	.zero		1


	//   ....[17]....
        /*0204*/ 	.word	0x00000720
        /*0208*/ 	.word	0x000000ff
        /*020c*/ 	.word	0x000000a8
        /*0210*/ 	.short	0x0100
        /*0212*/ 	.byte	0x04
	.zero		1


	//   ....[18]....
        /*0214*/ 	.word	0x00000730
        /*0218*/ 	.word	0x000000ff
        /*021c*/ 	.word	0x00000048
        /*0220*/ 	.short	0x0100
        /*0222*/ 	.byte	0x04
	.zero		1


	//   ....[19]....
        /*0224*/ 	.word	0x00000740
        /*0228*/ 	.word	0x000000ff
        /*022c*/ 	.word	0x000000b0
        /*0230*/ 	.short	0x0100
        /*0232*/ 	.byte	0x04
	.zero		1


	//   ....[20]....
        /*0234*/ 	.word	0x00000750
        /*0238*/ 	.word	0x000000ff
        /*023c*/ 	.word	0x00000050
        /*0240*/ 	.short	0x0100
        /*0242*/ 	.byte	0x04
	.zero		1


	//   ....[21]....
        /*0244*/ 	.word	0x00000760
        /*0248*/ 	.word	0x000000ff
        /*024c*/ 	.word	0x000000b8
        /*0250*/ 	.short	0x0100
        /*0252*/ 	.byte	0x04
	.zero		1


	//   ....[22]....
        /*0254*/ 	.word	0x00000770
        /*0258*/ 	.word	0x000000ff
        /*025c*/ 	.word	0x00000058
        /*0260*/ 	.short	0x0100
        /*0262*/ 	.byte	0x04
	.zero		1


	//   ....[23]....
        /*0264*/ 	.word	0x00000780
        /*0268*/ 	.word	0x000000ff
        /*026c*/ 	.word	0x000000c0
        /*0270*/ 	.short	0x0100
        /*0272*/ 	.byte	0x04
	.zero		1


	//   ....[24]....
        /*0274*/ 	.word	0x00000790
        /*0278*/ 	.word	0x000000ff
        /*027c*/ 	.word	0x00000060
        /*0280*/ 	.short	0x0100
        /*0282*/ 	.byte	0x04
	.zero		1


	//   ....[25]....
        /*0284*/ 	.word	0x000007a0
        /*0288*/ 	.word	0x000000ff
        /*028c*/ 	.word	0x000000c8
        /*0290*/ 	.short	0x0100
        /*0292*/ 	.byte	0x04
	.zero		1


	//   ....[26]....
        /*0294*/ 	.word	0x000008e0
        /*0298*/ 	.word	0x000000ff
        /*029c*/ 	.word	0x000000d0
        /*02a0*/ 	.short	0x0100
        /*02a2*/ 	.byte	0x04
	.zero		1


	//   ....[27]....
        /*02a4*/ 	.word	0x000008f0
        /*02a8*/ 	.word	0x000000ff
        /*02ac*/ 	.word	0x000000e8
        /*02b0*/ 	.short	0x0100
        /*02b2*/ 	.byte	0x04
	.zero		1


	//   ....[28]....
        /*02b4*/ 	.word	0x00000900
        /*02b8*/ 	.word	0x000000ff
        /*02bc*/ 	.word	0x000000d8
        /*02c0*/ 	.short	0x0100
        /*02c2*/ 	.byte	0x04
	.zero		1


	//   ....[29]....
        /*02c4*/ 	.word	0x00000910
        /*02c8*/ 	.word	0x000000ff
        /*02cc*/ 	.word	0x000000f0
        /*02d0*/ 	.short	0x0100
        /*02d2*/ 	.byte	0x04
	.zero		1


	//   ....[30]....
        /*02d4*/ 	.word	0x00000920
        /*02d8*/ 	.word	0x000000ff
        /*02dc*/ 	.word	0x000000e0
        /*02e0*/ 	.short	0x0100
        /*02e2*/ 	.byte	0x04
	.zero		1


	//   ....[31]....
        /*02e4*/ 	.word	0x00000930
        /*02e8*/ 	.word	0x000000ff
        /*02ec*/ 	.word	0x000000f8
        /*02f0*/ 	.short	0x0100
        /*02f2*/ 	.byte	0x04
	.zero		1


	//   ....[32]....
        /*02f4*/ 	.word	0x00000a20
        /*02f8*/ 	.word	0x000000ff
        /*02fc*/ 	.word	0x00000100
        /*0300*/ 	.short	0x0100
        /*0302*/ 	.byte	0x06
	.zero		1


	//   ....[33]....
        /*0304*/ 	.word	0x00000a30
        /*0308*/ 	.word	0x000000ff
        /*030c*/ 	.word	0x00000108
        /*0310*/ 	.short	0x0100
        /*0312*/ 	.byte	0x06
	.zero		1


	//   ....[34]....
        /*0314*/ 	.word	0x00000b70
        /*0318*/ 	.word	0x000000ff
        /*031c*/ 	.word	0x00000110
        /*0320*/ 	.short	0x0100
        /*0322*/ 	.byte	0x06
	.zero		1


	//   ....[35]....
        /*0324*/ 	.word	0x00000b80
        /*0328*/ 	.word	0x000000ff
        /*032c*/ 	.word	0x00000120
        /*0330*/ 	.short	0x0100
        /*0332*/ 	.byte	0x06
	.zero		1


	//   ....[36]....
        /*0334*/ 	.word	0x00000b90
        /*0338*/ 	.word	0x000000ff
        /*033c*/ 	.word	0x00000118
        /*0340*/ 	.short	0x0100
        /*0342*/ 	.byte	0x06
	.zero		1


	//   ....[37]....
        /*0344*/ 	.word	0x00000ba0
        /*0348*/ 	.word	0x000000ff
        /*034c*/ 	.word	0x00000128
        /*0350*/ 	.short	0x0100
        /*0352*/ 	.byte	0x06
	.zero		1


	//   ....[38]....
        /*0354*/ 	.word	0x00000cd0
        /*0358*/ 	.word	0x000000ff
        /*035c*/ 	.word	0x00000130
        /*0360*/ 	.short	0x0100
        /*0362*/ 	.byte	0x04
	.zero		1


	//   ....[39]....
        /*0364*/ 	.word	0x00000ce0
        /*0368*/ 	.word	0x000000ff
        /*036c*/ 	.word	0x00000150
        /*0370*/ 	.short	0x0100
        /*0372*/ 	.byte	0x04
	.zero		1


	//   ....[40]....
        /*0374*/ 	.word	0x00000cf0
        /*0378*/ 	.word	0x000000ff
        /*037c*/ 	.word	0x00000138
        /*0380*/ 	.short	0x0100
        /*0382*/ 	.byte	0x04
	.zero		1


	//   ....[41]....
        /*0384*/ 	.word	0x00000d00
        /*0388*/ 	.word	0x000000ff
        /*038c*/ 	.word	0x00000158
        /*0390*/ 	.short	0x0100
        /*0392*/ 	.byte	0x04
	.zero		1


	//   ....[42]....
        /*0394*/ 	.word	0x00000d10
        /*0398*/ 	.word	0x000000ff
        /*039c*/ 	.word	0x00000140
        /*03a0*/ 	.short	0x0100
        /*03a2*/ 	.byte	0x04
	.zero		1


	//   ....[43]....
        /*03a4*/ 	.word	0x00000d20
        /*03a8*/ 	.word	0x000000ff
        /*03ac*/ 	.word	0x00000160
        /*03b0*/ 	.short	0x0100
        /*03b2*/ 	.byte	0x04
	.zero		1


	//   ....[44]....
        /*03b4*/ 	.word	0x00000d30
        /*03b8*/ 	.word	0x000000ff
        /*03bc*/ 	.word	0x00000148
        /*03c0*/ 	.short	0x0100
        /*03c2*/ 	.byte	0x04
	.zero		1


	//   ....[45]....
        /*03c4*/ 	.word	0x00000d40
        /*03c8*/ 	.word	0x000000ff
        /*03cc*/ 	.word	0x00000168
        /*03d0*/ 	.short	0x0100
        /*03d2*/ 	.byte	0x04
	.zero		1


	//   ....[46]....
        /*03d4*/ 	.word	0x00000e30
        /*03d8*/ 	.word	0x000000ff
        /*03dc*/ 	.word	0x00000170
        /*03e0*/ 	.short	0x0100
        /*03e2*/ 	.byte	0x04
	.zero		1


	//   ....[47]....
        /*03e4*/ 	.word	0x00000e40
        /*03e8*/ 	.word	0x000000ff
        /*03ec*/ 	.word	0x00000180
        /*03f0*/ 	.short	0x0100
        /*03f2*/ 	.byte	0x04
	.zero		1


	//   ....[48]....
        /*03f4*/ 	.word	0x00000e50
        /*03f8*/ 	.word	0x000000ff
        /*03fc*/ 	.word	0x00000178
        /*0400*/ 	.short	0x0100
        /*0402*/ 	.byte	0x04
	.zero		1


	//   ....[49]....
        /*0404*/ 	.word	0x00000e60
        /*0408*/ 	.word	0x000000ff
        /*040c*/ 	.word	0x00000188
        /*0410*/ 	.short	0x0100
        /*0412*/ 	.byte	0x04
	.zero		1


	//   ....[50]....
        /*0414*/ 	.word	0x000019a0
        /*0418*/ 	.word	0x00000000
        /*041c*/ 	.word	0x00000180
        /*0420*/ 	.short	0x010a
        /*0422*/ 	.byte	0xff
	.zero		1


	//   ....[51]....
        /*0424*/ 	.word	0x000019d0
        /*0428*/ 	.word	0x00000000
        /*042c*/ 	.word	0x00000170
        /*0430*/ 	.short	0x0101
        /*0432*/ 	.byte	0xff
	.zero		1


	//   ....[52]....
        /*0434*/ 	.word	0x00001aa0
        /*0438*/ 	.word	0x000000ff
        /*043c*/ 	.word	0x00000068
        /*0440*/ 	.short	0x010a
        /*0442*/ 	.byte	0x04
	.zero		1


	//   ....[53]....
        /*0444*/ 	.word	0x00001b20
        /*0448*/ 	.word	0x000000ff
        /*044c*/ 	.word	0x00000068
        /*0450*/ 	.short	0x010a
        /*0452*/ 	.byte	0x21
	.zero		1


	//   ....[54]....
        /*0454*/ 	.word	0x00001cb0
        /*0458*/ 	.word	0x000000ff
        /*045c*/ 	.word	0x00000068
        /*0460*/ 	.short	0x010a
        /*0462*/ 	.byte	0x08
	.zero		1


	//   ....[55]....
        /*0464*/ 	.word	0x00001de0
        /*0468*/ 	.word	0x000000ff
        /*046c*/ 	.word	0x00000108
        /*0470*/ 	.short	0x0101
        /*0472*/ 	.byte	0x06
	.zero		1


	//   ....[56]....
        /*0474*/ 	.word	0x00001e00
        /*0478*/ 	.word	0x000000ff
        /*047c*/ 	.word	0x00000068
        /*0480*/ 	.short	0x010a
        /*0482*/ 	.byte	0x04
	.zero		1


	//   ....[57]....
        /*0484*/ 	.word	0x00001e80
        /*0488*/ 	.word	0x000000ff
        /*048c*/ 	.word	0x00000068
        /*0490*/ 	.short	0x010a
        /*0492*/ 	.byte	0x11
	.zero		1


	//   ....[58]....
        /*0494*/ 	.word	0x00002030
        /*0498*/ 	.word	0x000000ff
        /*049c*/ 	.word	0x00000068
        /*04a0*/ 	.short	0x010a
        /*04a2*/ 	.byte	0x07
	.zero		1


	//   ....[59]....
        /*04a4*/ 	.word	0x00002170
        /*04a8*/ 	.word	0x00000003
        /*04ac*/ 	.word	0x00000110
        /*04b0*/ 	.short	0x010a
        /*04b2*/ 	.byte	0xff
	.zero		1


	//   ....[60]....
        /*04b4*/ 	.word	0x000022c0
        /*04b8*/ 	.word	0x00000000
        /*04bc*/ 	.word	0x00000000
        /*04c0*/ 	.short	0x0101
        /*04c2*/ 	.byte	0xff
	.zero		1


	//   ....[61]....
        /*04c4*/ 	.word	0x00002880
        /*04c8*/ 	.word	0x000000ff
        /*04cc*/ 	.word	0x00000000
        /*04d0*/ 	.short	0x010a
        /*04d2*/ 	.byte	0x04
	.zero		1


	//   ....[62]....
        /*04d4*/ 	.word	0x00002910
        /*04d8*/ 	.word	0x000000ff
        /*04dc*/ 	.word	0x00000000
        /*04e0*/ 	.short	0x010a
        /*04e2*/ 	.byte	0x05
	.zero		1


	//   ....[63]....
        /*04e4*/ 	.word	0x000029a0
        /*04e8*/ 	.word	0x000000ff
        /*04ec*/ 	.word	0x00000000
        /*04f0*/ 	.short	0x010a
        /*04f2*/ 	.byte	0x05
	.zero		1


	//   ....[64]....
        /*04f4*/ 	.word	0x00002a30
        /*04f8*/ 	.word	0x000000ff
        /*04fc*/ 	.word	0x00000000
        /*0500*/ 	.short	0x010a
        /*0502*/ 	.byte	0x05
	.zero		1


	//   ....[65]....
        /*0504*/ 	.word	0x00002ac0
        /*0508*/ 	.word	0x000000ff
        /*050c*/ 	.word	0x00000000
        /*0510*/ 	.short	0x010a
        /*0512*/ 	.byte	0x05
	.zero		1


	//   ....[66]....
        /*0514*/ 	.word	0x00002b50
        /*0518*/ 	.word	0x000000ff
        /*051c*/ 	.word	0x00000000
        /*0520*/ 	.short	0x010a
        /*0522*/ 	.byte	0x05
	.zero		1


	//   ....[67]....
        /*0524*/ 	.word	0x00002be0
        /*0528*/ 	.word	0x000000ff
        /*052c*/ 	.word	0x00000000
        /*0530*/ 	.short	0x010a
        /*0532*/ 	.byte	0x05
	.zero		1


	//   ....[68]....
        /*0534*/ 	.word	0x00002c70
        /*0538*/ 	.word	0x000000ff
        /*053c*/ 	.word	0x00000000
        /*0540*/ 	.short	0x010a
        /*0542*/ 	.byte	0x05
	.zero		1


	//   ....[69]....
        /*0544*/ 	.word	0x00002d00
        /*0548*/ 	.word	0x000000ff
        /*054c*/ 	.word	0x00000000
        /*0550*/ 	.short	0x010a
        /*0552*/ 	.byte	0x05
	.zero		1


	//   ....[70]....
        /*0554*/ 	.word	0x00002d90
        /*0558*/ 	.word	0x000000ff
        /*055c*/ 	.word	0x00000000
        /*0560*/ 	.short	0x010a
        /*0562*/ 	.byte	0x05
	.zero		1


	//   ....[71]....
        /*0564*/ 	.word	0x00002e20
        /*0568*/ 	.word	0x000000ff
        /*056c*/ 	.word	0x00000000
        /*0570*/ 	.short	0x010a
        /*0572*/ 	.byte	0x05
	.zero		1


	//   ....[72]....
        /*0574*/ 	.word	0x00002eb0
        /*0578*/ 	.word	0x000000ff
        /*057c*/ 	.word	0x00000000
        /*0580*/ 	.short	0x010a
        /*0582*/ 	.byte	0x05
	.zero		1


	//   ....[73]....
        /*0584*/ 	.word	0x00002f50
        /*0588*/ 	.word	0x00000000
        /*058c*/ 	.word	0x00000000
        /*0590*/ 	.short	0x010a
        /*0592*/ 	.byte	0xff
	.zero		1


	//   ....[74]....
        /*0594*/ 	.word	0x00003070
        /*0598*/ 	.word	0x00000002
        /*059c*/ 	.word	0x00000170
        /*05a0*/ 	.short	0x010a
        /*05a2*/ 	.byte	0xff
	.zero		1


	//   ....[75]....
        /*05a4*/ 	.word	0x000030e0
        /*05a8*/ 	.word	0x00000002
        /*05ac*/ 	.word	0x00000000
        /*05b0*/ 	.short	0x0101
        /*05b2*/ 	.byte	0xff
	.zero		1


	//   ....[76]....
        /*05b4*/ 	.word	0x00003100
        /*05b8*/ 	.word	0x000000ff
        /*05bc*/ 	.word	0x00000120
        /*05c0*/ 	.short	0x010a
        /*05c2*/ 	.byte	0x04
	.zero		1


	//   ....[77]....
        /*05c4*/ 	.word	0x00003220
        /*05c8*/ 	.word	0x00000002
        /*05cc*/ 	.word	0x00000110
        /*05d0*/ 	.short	0x010a
        /*05d2*/ 	.byte	0xff
	.zero		1


	//   ....[78]....
        /*05d4*/ 	.word	0x00003320
        /*05d8*/ 	.word	0x00000002
        /*05dc*/ 	.word	0x00000000
        /*05e0*/ 	.short	0x0101
        /*05e2*/ 	.byte	0xff
	.zero		1


	//   ....[79]....
        /*05e4*/ 	.word	0x000033b0
        /*05e8*/ 	.word	0x000000ff
        /*05ec*/ 	.word	0x00000120
        /*05f0*/ 	.short	0x0106
        /*05f2*/ 	.byte	0x04
	.zero		1


	//   ....[80]....
        /*05f4*/ 	.word	0x000033d0
        /*05f8*/ 	.word	0x000000ff
        /*05fc*/ 	.word	0x00000120
        /*0600*/ 	.short	0x010a
        /*0602*/ 	.byte	0x04
	.zero		1


	//   ....[81]....
        /*0604*/ 	.word	0x00003460
        /*0608*/ 	.word	0x000000ff
        /*060c*/ 	.word	0x00000120
        /*0610*/ 	.short	0x0106
        /*0612*/ 	.byte	0x07
	.zero		1


	//   ....[82]....
        /*0614*/ 	.word	0x000034a0
        /*0618*/ 	.word	0x00000000
        /*061c*/ 	.word	0x00000120
        /*0620*/ 	.short	0x010a
        /*0622*/ 	.byte	0xff
	.zero		1


	//   ....[83]....
        /*0624*/ 	.word	0x000039f0
        /*0628*/ 	.word	0x00000000
        /*062c*/ 	.word	0x00000110
        /*0630*/ 	.short	0x010a
        /*0632*/ 	.byte	0xff
	.zero		1


	//   ....[84]....
        /*0634*/ 	.word	0x00003af0
        /*0638*/ 	.word	0x00000003
        /*063c*/ 	.word	0x00000000
        /*0640*/ 	.short	0x0101
        /*0642*/ 	.byte	0xff
	.zero		1


	//   ....[85]....
        /*0644*/ 	.word	0x00003b00
        /*0648*/ 	.word	0x000000ff
        /*064c*/ 	.word	0x00000000
        /*0650*/ 	.short	0x010a
        /*0652*/ 	.byte	0x04
	.zero		1


	//   ....[86]....
        /*0654*/ 	.word	0x00003b80
        /*0658*/ 	.word	0x000000ff
        /*065c*/ 	.word	0x00000150
        /*0660*/ 	.short	0x010a
        /*0662*/ 	.byte	0x1f
	.zero		1


	//   ....[87]....
        /*0664*/ 	.word	0x00003c60
        /*0668*/ 	.word	0x000000ff
        /*066c*/ 	.word	0x00000000
        /*0670*/ 	.short	0x010a
        /*0672*/ 	.byte	0x05
	.zero		1


	//   ....[88]....
        /*0674*/ 	.word	0x00003da0
        /*0678*/ 	.word	0x000000ff
        /*067c*/ 	.word	0x00000000
        /*0680*/ 	.short	0x010a
        /*0682*/ 	.byte	0x04
	.zero		1


	//   ....[89]....
        /*0684*/ 	.word	0x00004030
        /*0688*/ 	.word	0x000000ff
        /*068c*/ 	.word	0x00000000
        /*0690*/ 	.short	0x010a
        /*0692*/ 	.byte	0x04
	.zero		1


	//   ....[90]....
        /*0694*/ 	.word	0x000040c0
        /*0698*/ 	.word	0x000000ff
        /*069c*/ 	.word	0x00000000
        /*06a0*/ 	.short	0x010a
        /*06a2*/ 	.byte	0x05
	.zero		1


	//   ....[91]....
        /*06a4*/ 	.word	0x00004150
        /*06a8*/ 	.word	0x000000ff
        /*06ac*/ 	.word	0x00000000
        /*06b0*/ 	.short	0x010a
        /*06b2*/ 	.byte	0x05
	.zero		1


	//   ....[92]....
        /*06b4*/ 	.word	0x000041e0
        /*06b8*/ 	.word	0x000000ff
        /*06bc*/ 	.word	0x00000000
        /*06c0*/ 	.short	0x010a
        /*06c2*/ 	.byte	0x04
	.zero		1


	//   ....[93]....
        /*06c4*/ 	.word	0x000046c0
        /*06c8*/ 	.word	0x00000008
        /*06cc*/ 	.word	0x00000110
        /*06d0*/ 	.short	0x010a
        /*06d2*/ 	.byte	0xff
	.zero		1


	//   ....[94]....
        /*06d4*/ 	.word	0x00004830
        /*06d8*/ 	.word	0x00000000
        /*06dc*/ 	.word	0x00000000
        /*06e0*/ 	.short	0x0101
        /*06e2*/ 	.byte	0xff
	.zero		1


	//   ....[95]....
        /*06e4*/ 	.word	0x00004d00
        /*06e8*/ 	.word	0x000000ff
        /*06ec*/ 	.word	0x00000108
        /*06f0*/ 	.short	0x010a
        /*06f2*/ 	.byte	0x18
	.zero		1


	//   ....[96]....
        /*06f4*/ 	.word	0x00004ed0
        /*06f8*/ 	.word	0x000000ff
        /*06fc*/ 	.word	0x000000e8
        /*0700*/ 	.short	0x010a
        /*0702*/ 	.byte	0x04
	.zero		1


	//   ....[97]....
        /*0704*/ 	.word	0x000050b0
        /*0708*/ 	.word	0x000000ff
        /*070c*/ 	.word	0x000000d0
        /*0710*/ 	.short	0x010b
        /*0712*/ 	.byte	0x04
	.zero		1


	//   ....[98]....
        /*0714*/ 	.word	0x000050c0
        /*0718*/ 	.word	0x000000ff
        /*071c*/ 	.word	0x00000000
        /*0720*/ 	.short	0x0101
        /*0722*/ 	.byte	0x07
	.zero		1


	//   ....[99]....
        /*0724*/ 	.word	0x000050d0
        /*0728*/ 	.word	0x000000ff
        /*072c*/ 	.word	0x000000e8
        /*0730*/ 	.short	0x010a
        /*0732*/ 	.byte	0x05
	.zero		1


	//   ....[100]....
        /*0734*/ 	.word	0x00005320
        /*0738*/ 	.word	0x000000ff
        /*073c*/ 	.word	0x000000d0
        /*0740*/ 	.short	0x010b
        /*0742*/ 	.byte	0x05
	.zero		1


	//   ....[101]....
        /*0744*/ 	.word	0x00005330
        /*0748*/ 	.word	0x000000ff
        /*074c*/ 	.word	0x00000000
        /*0750*/ 	.short	0x0101
        /*0752*/ 	.byte	0x04
	.zero		1


	//   ....[102]....
        /*0754*/ 	.word	0x00005380
        /*0758*/ 	.word	0x000000ff
        /*075c*/ 	.word	0x00000000
        /*0760*/ 	.short	0x010a
        /*0762*/ 	.byte	0x04
	.zero		1


	//   ....[103]....
        /*0764*/ 	.word	0x00005410
        /*0768*/ 	.word	0x000000ff
        /*076c*/ 	.word	0x00000000
        /*0770*/ 	.short	0x010a
        /*0772*/ 	.byte	0x05
	.zero		1


	//   ....[104]....
        /*0774*/ 	.word	0x000054b0
        /*0778*/ 	.word	0x00000000
        /*077c*/ 	.word	0x00000000
        /*0780*/ 	.short	0x010a
        /*0782*/ 	.byte	0xff
	.zero		1


	//   ....[105]....
        /*0784*/ 	.word	0x00005810
        /*0788*/ 	.word	0x00000000
        /*078c*/ 	.word	0x00000110
        /*0790*/ 	.short	0x010a
        /*0792*/ 	.byte	0xff
	.zero		1


	//   ....[106]....
        /*0794*/ 	.word	0x000058e0
        /*0798*/ 	.word	0x00000000
        /*079c*/ 	.word	0x00000000
        /*07a0*/ 	.short	0x0101
        /*07a2*/ 	.byte	0xff
	.zero		1


	//   ....[107]....
        /*07a4*/ 	.word	0x000064f0
        /*07a8*/ 	.word	0x00000002
        /*07ac*/ 	.word	0x000000d0
        /*07b0*/ 	.short	0x010a
        /*07b2*/ 	.byte	0xff
	.zero		1


	//   ....[108]....
        /*07b4*/ 	.word	0x00006530
        /*07b8*/ 	.word	0x0000001b
        /*07bc*/ 	.word	0x00000130
        /*07c0*/ 	.short	0x010a
        /*07c2*/ 	.byte	0xff
	.zero		1


	//   ....[109]....
        /*07c4*/ 	.word	0x00006620
        /*07c8*/ 	.word	0x00000002
        /*07cc*/ 	.word	0x000000d0
        /*07d0*/ 	.short	0x010a
        /*07d2*/ 	.byte	0xff
	.zero		1


	//   ....[110]....
        /*07d4*/ 	.word	0x000067b0
        /*07d8*/ 	.word	0x0000001b
        /*07dc*/ 	.word	0x00000130
        /*07e0*/ 	.short	0x010a
        /*07e2*/ 	.byte	0xff
	.zero		1


	//   ....[111]....
        /*07e4*/ 	.word	0x00006f80
        /*07e8*/ 	.word	0x00000000
        /*07ec*/ 	.word	0x00000000
        /*07f0*/ 	.short	0x0101
        /*07f2*/ 	.byte	0xff
	.zero		1


	//   ....[112]....
        /*07f4*/ 	.word	0x00006f90
        /*07f8*/ 	.word	0x00000002
        /*07fc*/ 	.word	0x000000d0
        /*0800*/ 	.short	0x010a
        /*0802*/ 	.byte	0xff
	.zero		1


	//   ....[113]....
        /*0804*/ 	.word	0x00007050
        /*0808*/ 	.word	0x00000002
        /*080c*/ 	.word	0x000000d0
        /*0810*/ 	.short	0x010a
        /*0812*/ 	.byte	0xff
	.zero		1


	//   ....[114]....
        /*0814*/ 	.word	0x000073f0
        /*0818*/ 	.word	0x000000ff
        /*081c*/ 	.word	0x00000000
        /*0820*/ 	.short	0x0101
        /*0822*/ 	.byte	0x04
	.zero		1


	//   ....[115]....
        /*0824*/ 	.word	0x00007950
        /*0828*/ 	.word	0x00000000
        /*082c*/ 	.word	0x00000000
        /*0830*/ 	.short	0x0101
        /*0832*/ 	.byte	0xff
	.zero		1


	//   ....[116]....
        /*0834*/ 	.word	0x00007c00
        /*0838*/ 	.word	0x000000ff
        /*083c*/ 	.word	0x00000000
        /*0840*/ 	.short	0x0101
        /*0842*/ 	.byte	0x04
	.zero		1


	//   ....[117]....
        /*0844*/ 	.word	0x00007c20
        /*0848*/ 	.word	0x00000000
        /*084c*/ 	.word	0x00000180
        /*0850*/ 	.short	0x010a
        /*0852*/ 	.byte	0xff
	.zero		1


	//   ....[118]....
        /*0854*/ 	.word	0x00007c80
        /*0858*/ 	.word	0x00000000
        /*085c*/ 	.word	0x00000068
        /*0860*/ 	.short	0x010a
        /*0862*/ 	.byte	0xff
	.zero		1


	//   ....[119]....
        /*0864*/ 	.word	0x00007ce0
        /*0868*/ 	.word	0x00000000
        /*086c*/ 	.word	0x00000068
        /*0870*/ 	.short	0x010a
        /*0872*/ 	.byte	0xff
	.zero		1


	//   ....[120]....
        /*0874*/ 	.word	0x00007d30
        /*0878*/ 	.word	0x00000003
        /*087c*/ 	.word	0x00000110
        /*0880*/ 	.short	0x010a
        /*0882*/ 	.byte	0xff
	.zero		1


	//   ....[121]....
        /*0884*/ 	.word	0x00007d90
        /*0888*/ 	.word	0x00000000
        /*088c*/ 	.word	0x00000000
        /*0890*/ 	.short	0x010a
        /*0892*/ 	.byte	0xff
	.zero		1


	//   ....[122]....
        /*0894*/ 	.word	0x00007df0
        /*0898*/ 	.word	0x00000000
        /*089c*/ 	.word	0x00000000
        /*08a0*/ 	.short	0x010a
        /*08a2*/ 	.byte	0xff
	.zero		1


	//   ....[123]....
        /*08a4*/ 	.word	0x00007e50
        /*08a8*/ 	.word	0x00000000
        /*08ac*/ 	.word	0x00000000
        /*08b0*/ 	.short	0x010a
        /*08b2*/ 	.byte	0xff
	.zero		1


	//   ....[124]....
        /*08b4*/ 	.word	0x00007eb0
        /*08b8*/ 	.word	0x00000000
        /*08bc*/ 	.word	0x00000000
        /*08c0*/ 	.short	0x010a
        /*08c2*/ 	.byte	0xff
	.zero		1


	//   ....[125]....
        /*08c4*/ 	.word	0x00007f10
        /*08c8*/ 	.word	0x00000000
        /*08cc*/ 	.word	0x00000000
        /*08d0*/ 	.short	0x010a
        /*08d2*/ 	.byte	0xff
	.zero		1


	//   ....[126]....
        /*08d4*/ 	.word	0x00007f70
        /*08d8*/ 	.word	0x00000000
        /*08dc*/ 	.word	0x00000000
        /*08e0*/ 	.short	0x010a
        /*08e2*/ 	.byte	0xff
	.zero		1


	//   ....[127]....
        /*08e4*/ 	.word	0x00007fd0
        /*08e8*/ 	.word	0x00000000
        /*08ec*/ 	.word	0x00000000
        /*08f0*/ 	.short	0x010a
        /*08f2*/ 	.byte	0xff
	.zero		1


	//   ....[128]....
        /*08f4*/ 	.word	0x00008030
        /*08f8*/ 	.word	0x00000000
        /*08fc*/ 	.word	0x00000000
        /*0900*/ 	.short	0x010a
        /*0902*/ 	.byte	0xff
	.zero		1


	//   ....[129]....
        /*0904*/ 	.word	0x00008090
        /*0908*/ 	.word	0x00000000
        /*090c*/ 	.word	0x00000000
        /*0910*/ 	.short	0x010a
        /*0912*/ 	.byte	0xff
	.zero		1


	//   ....[130]....
        /*0914*/ 	.word	0x000080f0
        /*0918*/ 	.word	0x00000000
        /*091c*/ 	.word	0x00000000
        /*0920*/ 	.short	0x010a
        /*0922*/ 	.byte	0xff
	.zero		1


	//   ....[131]....
        /*0924*/ 	.word	0x00008150
        /*0928*/ 	.word	0x00000000
        /*092c*/ 	.word	0x00000000
        /*0930*/ 	.short	0x010a
        /*0932*/ 	.byte	0xff
	.zero		1


	//   ....[132]....
        /*0934*/ 	.word	0x000081b0
        /*0938*/ 	.word	0x00000000
        /*093c*/ 	.word	0x00000000
        /*0940*/ 	.short	0x010a
        /*0942*/ 	.byte	0xff
	.zero		1


	//   ....[133]....
        /*0944*/ 	.word	0x00008200
        /*0948*/ 	.word	0x00000002
        /*094c*/ 	.word	0x00000170
        /*0950*/ 	.short	0x010a
        /*0952*/ 	.byte	0xff
	.zero		1


	//   ....[134]....
        /*0954*/ 	.word	0x00008260
        /*0958*/ 	.word	0x00000002
        /*095c*/ 	.word	0x00000120
        /*0960*/ 	.short	0x010a
        /*0962*/ 	.byte	0xff
	.zero		1


	//   ....[135]....
        /*0964*/ 	.word	0x000082b0
        /*0968*/ 	.word	0x00000002
        /*096c*/ 	.word	0x00000110
        /*0970*/ 	.short	0x010a
        /*0972*/ 	.byte	0xff
	.zero		1


	//   ....[136]....
        /*0974*/ 	.word	0x00008310
        /*0978*/ 	.word	0x00000000
        /*097c*/ 	.word	0x00000120
        /*0980*/ 	.short	0x010a
        /*0982*/ 	.byte	0xff
	.zero		1


	//   ....[137]....
        /*0984*/ 	.word	0x00008360
        /*0988*/ 	.word	0x00000000
        /*098c*/ 	.word	0x00000110
        /*0990*/ 	.short	0x010a
        /*0992*/ 	.byte	0xff
	.zero		1


	//   ....[138]....
        /*0994*/ 	.word	0x000083c0
        /*0998*/ 	.word	0x00000002
        /*099c*/ 	.word	0x00000150
        /*09a0*/ 	.short	0x010a
        /*09a2*/ 	.byte	0xff
	.zero		1


	//   ....[139]....
        /*09a4*/ 	.word	0x00008420
        /*09a8*/ 	.word	0x00000000
        /*09ac*/ 	.word	0x00000000
        /*09b0*/ 	.short	0x010a
        /*09b2*/ 	.byte	0xff
	.zero		1


	//   ....[140]....
        /*09b4*/ 	.word	0x00008480
        /*09b8*/ 	.word	0x00000000
        /*09bc*/ 	.word	0x00000000
        /*09c0*/ 	.short	0x010a
        /*09c2*/ 	.byte	0xff
	.zero		1


	//   ....[141]....
        /*09c4*/ 	.word	0x000084e0
        /*09c8*/ 	.word	0x00000000
        /*09cc*/ 	.word	0x00000000
        /*09d0*/ 	.short	0x010a
        /*09d2*/ 	.byte	0xff
	.zero		1


	//   ....[142]....
        /*09d4*/ 	.word	0x00008540
        /*09d8*/ 	.word	0x00000000
        /*09dc*/ 	.word	0x00000000
        /*09e0*/ 	.short	0x010a
        /*09e2*/ 	.byte	0xff
	.zero		1


	//   ....[143]....
        /*09e4*/ 	.word	0x000085a0
        /*09e8*/ 	.word	0x00000000
        /*09ec*/ 	.word	0x00000000
        /*09f0*/ 	.short	0x010a
        /*09f2*/ 	.byte	0xff
	.zero		1


	//   ....[144]....
        /*09f4*/ 	.word	0x000085f0
        /*09f8*/ 	.word	0x00000008
        /*09fc*/ 	.word	0x00000110
        /*0a00*/ 	.short	0x010a
        /*0a02*/ 	.byte	0xff
	.zero		1


	//   ....[145]....
        /*0a04*/ 	.word	0x00008650
        /*0a08*/ 	.word	0x00000000
        /*0a0c*/ 	.word	0x00000108
        /*0a10*/ 	.short	0x010a
        /*0a12*/ 	.byte	0xff
	.zero		1


	//   ....[146]....
        /*0a14*/ 	.word	0x000086b0
        /*0a18*/ 	.word	0x00000000
        /*0a1c*/ 	.word	0x000000e8
        /*0a20*/ 	.short	0x010a
        /*0a22*/ 	.byte	0xff
	.zero		1


	//   ....[147]....
        /*0a24*/ 	.word	0x00008710
        /*0a28*/ 	.word	0x00000002
        /*0a2c*/ 	.word	0x000000e8
        /*0a30*/ 	.short	0x010a
        /*0a32*/ 	.byte	0xff
	.zero		1


	//   ....[148]....
        /*0a34*/ 	.word	0x00008770
        /*0a38*/ 	.word	0x00000000
        /*0a3c*/ 	.word	0x00000000
        /*0a40*/ 	.short	0x010a
        /*0a42*/ 	.byte	0xff
	.zero		1


	//   ....[149]....
        /*0a44*/ 	.word	0x000087d0
        /*0a48*/ 	.word	0x00000000
        /*0a4c*/ 	.word	0x00000000
        /*0a50*/ 	.short	0x010a
        /*0a52*/ 	.byte	0xff
	.zero		1


	//   ....[150]....
        /*0a54*/ 	.word	0x00008820
        /*0a58*/ 	.word	0x00000000
        /*0a5c*/ 	.word	0x00000110
        /*0a60*/ 	.short	0x010a
        /*0a62*/ 	.byte	0xff
	.zero		1


	//   ....[151]....
        /*0a64*/ 	.word	0x00008870
        /*0a68*/ 	.word	0x00000002
        /*0a6c*/ 	.word	0x000000d0
        /*0a70*/ 	.short	0x010a
        /*0a72*/ 	.byte	0xff
	.zero		1


	//   ....[152]....
        /*0a74*/ 	.word	0x000088c0
        /*0a78*/ 	.word	0x0000001b
        /*0a7c*/ 	.word	0x00000130
        /*0a80*/ 	.short	0x010a
        /*0a82*/ 	.byte	0xff
	.zero		1


	//   ....[153]....
        /*0a84*/ 	.word	0x00008910
        /*0a88*/ 	.word	0x00000002
        /*0a8c*/ 	.word	0x000000d0
        /*0a90*/ 	.short	0x010a
        /*0a92*/ 	.byte	0xff
	.zero		1


	//----- nvinfo : EIATTR_NUM_MBARRIERS
	.align		4
.L_47:
        /*0a94*/ 	.byte	0x03, 0x38
        /*0a96*/ 	.short	0x0032


	//----- nvinfo : EIATTR_EXIT_INSTR_OFFSETS
	.align		4
        /*0a98*/ 	.byte	0x04, 0x1c
        /*0a9a*/ 	.short	(.L_49 - .L_48)


	//   ....[0]....
.L_48:
        /*0a9c*/ 	.word	0x00002f80


	//   ....[1]....
        /*0aa0*/ 	.word	0x00003470


	//   ....[2]....
        /*0aa4*/ 	.word	0x000034d0


	//   ....[3]....
        /*0aa8*/ 	.word	0x00004440


	//   ....[4]....
        /*0aac*/ 	.word	0x000054e0


	//   ....[5]....
        /*0ab0*/ 	.word	0x00005520


	//   ....[6]....
        /*0ab4*/ 	.word	0x00007af0


	//   ....[7]....
        /*0ab8*/ 	.word	0x00007b70


	//   ....[8]....
        /*0abc*/ 	.word	0x00007ba0


	//   ....[9]....
        /*0ac0*/ 	.word	0x00007c10


	//----- nvinfo : EIATTR_MAX_THREADS
	.align		4
.L_49:
        /*0ac4*/ 	.byte	0x04, 0x05
        /*0ac6*/ 	.short	(.L_51 - .L_50)
.L_50:
        /*0ac8*/ 	.word	0x00000100
        /*0acc*/ 	.word	0x00000001
        /*0ad0*/ 	.word	0x00000001


	//----- nvinfo : EIATTR_CRS_STACK_SIZE
	.align		4
.L_51:
        /*0ad4*/ 	.byte	0x04, 0x1e
        /*0ad6*/ 	.short	(.L_53 - .L_52)
.L_52:
        /*0ad8*/ 	.word	0x00000000


	//----- nvinfo : EIATTR_CBANK_PARAM_SIZE
	.align		4
.L_53:
        /*0adc*/ 	.byte	0x03, 0x19
        /*0ade*/ 	.short	0x0800


	//----- nvinfo : EIATTR_PARAM_CBANK
	.align		4
        /*0ae0*/ 	.byte	0x04, 0x0a
        /*0ae2*/ 	.short	(.L_55 - .L_54)
	.align		4
.L_54:
        /*0ae4*/ 	.word	index@(.nv.constant0._ZN7cutlass13device_kernelINS_4gemm6kernel13GemmUniversalIN4cute5tupleIJiiiiEEENS1_10collective13CollectiveMmaINS1_35MainloopSm100TmaUmmaWarpSpecializedILi13ELi2ELi4ENS5_IJNS4_1CILi2EEENSA_ILi1EEESC_EEEEENS5_IJNSA_ILi64EEESF_SF_EEENS_10bfloat16_tENS5_IJlSC_lEEESH_SI_NS4_8TiledMMAINS4_8MMA_AtomIJNS4_20SM100_MMA_F16BF16_SSISH_SH_fLi64ELi64ELNS4_4UMMA5MajorE0ELSN_0ELNSM_7ScaleInE0ELSO_0EEEEEENS4_6LayoutINS5_IJSC_SC_SC_EEENS5_IJNSA_ILi0EEEST_ST_EEEEENS5_IJNS4_10UnderscoreESW_SW_EEEEENS4_13SM90_TMA_LOADENS4_14ComposedLayoutINS4_7SwizzleILi3ELi4ELi3EEENS4_18smem_ptr_flag_bitsILi16EEENSR_INS5_IJNSA_ILi8EEESF_EEENS5_IJSF_SC_EEEEEEEvNS4_8identityENS4_23SM90_TMA_LOAD_MULTICASTES19_vS1A_EENS_8epilogue10collective18CollectiveEpilogueINS1D_23Sm100TmaWarpSpecializedILi3ELi2ELi16ELb1ELb0EEEJSG_NS5_IJNSR_ISF_SC_EENSR_INSA_ILi32EEESC_EEEEESH_SI_SH_SI_NS1D_6fusion15FusionCallbacksIS1H_NS1M_17LinearCombinationISH_fSH_fLNS_15FloatRoundStyleE2EEESG_S1L_JEEENS4_5SM1004TMEM4LOAD26SM100_TMEM_LOAD_16dp256b4xESZ_NS10_INS11_ILi2ELi4ELi3EEES14_NSR_INS5_IJS15_S1J_EEENS5_IJS1J_SC_EEEEEEENS4_17SM75_U32x4_LDSM_NENS4_14SM90_TMA_STOREES20_NS4_17SM90_U32x4_STSM_NENS4_39AutoVectorizingCopyWithAssumedAlignmentILi128EEEEEEvvEEEEvNT_6ParamsE)
        /*0ae8*/ 	.short	0x0380
        /*0aea*/ 	.short	0x0800


	//----- nvinfo : EIATTR_SW_WAR
	.align		4
.L_55:
        /*0aec*/ 	.byte	0x04, 0x36
        /*0aee*/ 	.short	(.L_57 - .L_56)
.L_56:
        /*0af0*/ 	.word	0x00000008
.L_57:


//--------------------- .nv.callgraph             --------------------------
	.section	.nv.callgraph,"",@"SHT_CUDA_CALLGRAPH"
	.align	4
	.sectionentsize	8
	.align		4
        /*0000*/ 	.word	0x00000000
	.align		4
        /*0004*/ 	.word	0xffffffff
	.align		4
        /*0008*/ 	.word	index@(_ZN7cutlass13device_kernelINS_4gemm6kernel13GemmUniversalIN4cute5tupleIJiiiiEEENS1_10collective13CollectiveMmaINS1_35MainloopSm100TmaUmmaWarpSpecializedILi13ELi2ELi4ENS5_IJNS4_1CILi2EEENSA_ILi1EEESC_EEEEENS5_IJNSA_ILi64EEESF_SF_EEENS_10bfloat16_tENS5_IJlSC_lEEESH_SI_NS4_8TiledMMAINS4_8MMA_AtomIJNS4_20SM100_MMA_F16BF16_SSISH_SH_fLi64ELi64ELNS4_4UMMA5MajorE0ELSN_0ELNSM_7ScaleInE0ELSO_0EEEEEENS4_6LayoutINS5_IJSC_SC_SC_EEENS5_IJNSA_ILi0EEEST_ST_EEEEENS5_IJNS4_10UnderscoreESW_SW_EEEEENS4_13SM90_TMA_LOADENS4_14ComposedLayoutINS4_7SwizzleILi3ELi4ELi3EEENS4_18smem_ptr_flag_bitsILi16EEENSR_INS5_IJNSA_ILi8EEESF_EEENS5_IJSF_SC_EEEEEEEvNS4_8identityENS4_23SM90_TMA_LOAD_MULTICASTES19_vS1A_EENS_8epilogue10collective18CollectiveEpilogueINS1D_23Sm100TmaWarpSpecializedILi3ELi2ELi16ELb1ELb0EEEJSG_NS5_IJNSR_ISF_SC_EENSR_INSA_ILi32EEESC_EEEEESH_SI_SH_SI_NS1D_6fusion15FusionCallbacksIS1H_NS1M_17LinearCombinationISH_fSH_fLNS_15FloatRoundStyleE2EEESG_S1L_JEEENS4_5SM1004TMEM4LOAD26SM100_TMEM_LOAD_16dp256b4xESZ_NS10_INS11_ILi2ELi4ELi3EEES14_NSR_INS5_IJS15_S1J_EEENS5_IJS1J_SC_EEEEEEENS4_17SM75_U32x4_LDSM_NENS4_14SM90_TMA_STOREES20_NS4_17SM90_U32x4_STSM_NENS4_39AutoVectorizingCopyWithAssumedAlignmentILi128EEEEEEvvEEEEvNT_6ParamsE)
	.align		4
        /*000c*/ 	.word	index@(__assertfail)
	.align		4
        /*0010*/ 	.word	0x00000000
	.align		4
        /*0014*/ 	.word	0xfffffffe
	.align		4
        /*0018*/ 	.word	0x00000000
	.align		4
        /*001c*/ 	.word	0xfffffffd
	.align		4
        /*0020*/ 	.word	0x00000000
	.align		4
        /*0024*/ 	.word	0xfffffffc


//--------------------- .nv.constant4             --------------------------
	.section	.nv.constant4,"a",@progbits
	.align	8
	.align		8
.nv.constant4:
        /*0000*/ 	.dword	__assertfail
	.align		8
        /*0008*/ 	.dword	__unnamed_1
	.align		8
        /*0010*/ 	.dword	__unnamed_2
	.align		8
        /*0018*/ 	.dword	_ZN40_INTERNAL_386fce2b_4_k_cu_9156a23f_117834cuda3std3__45__cpo5beginE
	.align		8
        /*0020*/ 	.dword	_ZN40_INTERNAL_386fce2b_4_k_cu_9156a23f_117834cuda3std3__45__cpo3endE
	.align		8
        /*0028*/ 	.dword	_ZN40_INTERNAL_386fce2b_4_k_cu_9156a23f_117834cuda3std3__45__cpo6cbeginE
	.align		8
        /*0030*/ 	.dword	_ZN40_INTERNAL_386fce2b_4_k_cu_9156a23f_117834cuda3std3__45__cpo4cendE
	.align		8
        /*0038*/ 	.dword	_ZN40_INTERNAL_386fce2b_4_k_cu_9156a23f_117834cuda3std3__442_GLOBAL__N__386fce2b_4_k_cu_9156a23f_117836ignoreE
	.align		8
        /*0040*/ 	.dword	_ZN40_INTERNAL_386fce2b_4_k_cu_9156a23f_117834cuda3std3__419piecewise_constructE
	.align		8
        /*0048*/ 	.dword	_ZN40_INTERNAL_386fce2b_4_k_cu_9156a23f_117834cuda3std3__48in_placeE
	.align		8
        /*0050*/ 	.dword	_ZN40_INTERNAL_386fce2b_4_k_cu_9156a23f_117834cuda3std6ranges3__45__cpo4swapE
	.align		8
        /*0058*/ 	.dword	_ZN40_INTERNAL_386fce2b_4_k_cu_9156a23f_117834cuda3std6ranges3__45__cpo9iter_moveE
	.align		8
        /*0060*/ 	.dword	_ZN40_INTERNAL_386fce2b_4_k_cu_9156a23f_117834cute7productE
	.align		8
        /*0068*/ 	.dword	_ZN40_INTERNAL_386fce2b_4_k_cu_9156a23f_117834cute1_E
	.align		8
        /*0070*/ 	.dword	$str$25
	.align		8
        /*0078*/ 	.dword	$str$26
	.align		8
        /*0080*/ 	.dword	$str$27
	.align		8
        /*0088*/ 	.dword	$str$28


//--------------------- .text._ZN7cutlass13device_kernelINS_4gemm6kernel13GemmUniversalIN4cute5tupleIJiiiiEEENS1_10collective13CollectiveMmaINS1_35MainloopSm100TmaUmmaWarpSpecializedILi13ELi2ELi4ENS5_IJNS4_1CILi2EEENSA_ILi1EEESC_EEEEENS5_IJNSA_ILi64EEESF_SF_EEENS_10bfloat16_tENS5_IJlSC_lEEESH_SI_NS4_8TiledMMAINS4_8MMA_AtomIJNS4_20SM100_MMA_F16BF16_SSISH_SH_fLi64ELi64ELNS4_4UMMA5MajorE0ELSN_0ELNSM_7ScaleInE0ELSO_0EEEEEENS4_6LayoutINS5_IJSC_SC_SC_EEENS5_IJNSA_ILi0EEEST_ST_EEEEENS5_IJNS4_10UnderscoreESW_SW_EEEEENS4_13SM90_TMA_LOADENS4_14ComposedLayoutINS4_7SwizzleILi3ELi4ELi3EEENS4_18smem_ptr_flag_bitsILi16EEENSR_INS5_IJNSA_ILi8EEESF_EEENS5_IJSF_SC_EEEEEEEvNS4_8identityENS4_23SM90_TMA_LOAD_MULTICASTES19_vS1A_EENS_8epilogue10collective18CollectiveEpilogueINS1D_23Sm100TmaWarpSpecializedILi3ELi2ELi16ELb1ELb0EEEJSG_NS5_IJNSR_ISF_SC_EENSR_INSA_ILi32EEESC_EEEEESH_SI_SH_SI_NS1D_6fusion15FusionCallbacksIS1H_NS1M_17LinearCombinationISH_fSH_fLNS_15FloatRoundStyleE2EEESG_S1L_JEEENS4_5SM1004TMEM4LOAD26SM100_TMEM_LOAD_16dp256b4xESZ_NS10_INS11_ILi2ELi4ELi3EEES14_NSR_INS5_IJS15_S1J_EEENS5_IJS1J_SC_EEEEEEENS4_17SM75_U32x4_LDSM_NENS4_14SM90_TMA_STOREES20_NS4_17SM90_U32x4_STSM_NENS4_39AutoVectorizingCopyWithAssumedAlignmentILi128EEEEEEvvEEEEvNT_6ParamsE --------------------------
	.section	.text._ZN7cutlass13device_kernelINS_4gemm6kernel13GemmUniversalIN4cute5tupleIJiiiiEEENS1_10collective13CollectiveMmaINS1_35MainloopSm100TmaUmmaWarpSpecializedILi13ELi2ELi4ENS5_IJNS4_1CILi2EEENSA_ILi1EEESC_EEEEENS5_IJNSA_ILi64EEESF_SF_EEENS_10bfloat16_tENS5_IJlSC_lEEESH_SI_NS4_8TiledMMAINS4_8MMA_AtomIJNS4_20SM100_MMA_F16BF16_SSISH_SH_fLi64ELi64ELNS4_4UMMA5MajorE0ELSN_0ELNSM_7ScaleInE0ELSO_0EEEEEENS4_6LayoutINS5_IJSC_SC_SC_EEENS5_IJNSA_ILi0EEEST_ST_EEEEENS5_IJNS4_10UnderscoreESW_SW_EEEEENS4_13SM90_TMA_LOADENS4_14ComposedLayoutINS4_7SwizzleILi3ELi4ELi3EEENS4_18smem_ptr_flag_bitsILi16EEENSR_INS5_IJNSA_ILi8EEESF_EEENS5_IJSF_SC_EEEEEEEvNS4_8identityENS4_23SM90_TMA_LOAD_MULTICASTES19_vS1A_EENS_8epilogue10collective18CollectiveEpilogueINS1D_23Sm100TmaWarpSpecializedILi3ELi2ELi16ELb1ELb0EEEJSG_NS5_IJNSR_ISF_SC_EENSR_INSA_ILi32EEESC_EEEEESH_SI_SH_SI_NS1D_6fusion15FusionCallbacksIS1H_NS1M_17LinearCombinationISH_fSH_fLNS_15FloatRoundStyleE2EEESG_S1L_JEEENS4_5SM1004TMEM4LOAD26SM100_TMEM_LOAD_16dp256b4xESZ_NS10_INS11_ILi2ELi4ELi3EEES14_NSR_INS5_IJS15_S1J_EEENS5_IJS1J_SC_EEEEEEENS4_17SM75_U32x4_LDSM_NENS4_14SM90_TMA_STOREES20_NS4_17SM90_U32x4_STSM_NENS4_39AutoVectorizingCopyWithAssumedAlignmentILi128EEEEEEvvEEEEvNT_6ParamsE,"ax",@progbits
	.align	128
.text._ZN7cutlass13device_kernelINS_4gemm6kernel13GemmUniversalIN4cute5tupleIJiiiiEEENS1_10collective13CollectiveMmaINS1_35MainloopSm100TmaUmmaWarpSpecializedILi13ELi2ELi4ENS5_IJNS4_1CILi2EEENSA_ILi1EEESC_EEEEENS5_IJNSA_ILi64EEESF_SF_EEENS_10bfloat16_tENS5_IJlSC_lEEESH_SI_NS4_8TiledMMAINS4_8MMA_AtomIJNS4_20SM100_MMA_F16BF16_SSISH_SH_fLi64ELi64ELNS4_4UMMA5MajorE0ELSN_0ELNSM_7ScaleInE0ELSO_0EEEEEENS4_6LayoutINS5_IJSC_SC_SC_EEENS5_IJNSA_ILi0EEEST_ST_EEEEENS5_IJNS4_10UnderscoreESW_SW_EEEEENS4_13SM90_TMA_LOADENS4_14ComposedLayoutINS4_7SwizzleILi3ELi4ELi3EEENS4_18smem_ptr_flag_bitsILi16EEENSR_INS5_IJNSA_ILi8EEESF_EEENS5_IJSF_SC_EEEEEEEvNS4_8identityENS4_23SM90_TMA_LOAD_MULTICASTES19_vS1A_EENS_8epilogue10collective18CollectiveEpilogueINS1D_23Sm100TmaWarpSpecializedILi3ELi2ELi16ELb1ELb0EEEJSG_NS5_IJNSR_ISF_SC_EENSR_INSA_ILi32EEESC_EEEEESH_SI_SH_SI_NS1D_6fusion15FusionCallbacksIS1H_NS1M_17LinearCombinationISH_fSH_fLNS_15FloatRoundStyleE2EEESG_S1L_JEEENS4_5SM1004TMEM4LOAD26SM100_TMEM_LOAD_16dp256b4xESZ_NS10_INS11_ILi2ELi4ELi3EEES14_NSR_INS5_IJS15_S1J_EEENS5_IJS1J_SC_EEEEEEENS4_17SM75_U32x4_LDSM_NENS4_14SM90_TMA_STOREES20_NS4_17SM90_U32x4_STSM_NENS4_39AutoVectorizingCopyWithAssumedAlignmentILi128EEEEEEvvEEEEvNT_6ParamsE:
        .type           _ZN7cutlass13device_kernelINS_4gemm6kernel13GemmUniversalIN4cute5tupleIJiiiiEEENS1_10collective13CollectiveMmaINS1_35MainloopSm100TmaUmmaWarpSpecializedILi13ELi2ELi4ENS5_IJNS4_1CILi2EEENSA_ILi1EEESC_EEEEENS5_IJNSA_ILi64EEESF_SF_EEENS_10bfloat16_tENS5_IJlSC_lEEESH_SI_NS4_8TiledMMAINS4_8MMA_AtomIJNS4_20SM100_MMA_F16BF16_SSISH_SH_fLi64ELi64ELNS4_4UMMA5MajorE0ELSN_0ELNSM_7ScaleInE0ELSO_0EEEEEENS4_6LayoutINS5_IJSC_SC_SC_EEENS5_IJNSA_ILi0EEEST_ST_EEEEENS5_IJNS4_10UnderscoreESW_SW_EEEEENS4_13SM90_TMA_LOADENS4_14ComposedLayoutINS4_7SwizzleILi3ELi4ELi3EEENS4_18smem_ptr_flag_bitsILi16EEENSR_INS5_IJNSA_ILi8EEESF_EEENS5_IJSF_SC_EEEEEEEvNS4_8identityENS4_23SM90_TMA_LOAD_MULTICASTES19_vS1A_EENS_8epilogue10collective18CollectiveEpilogueINS1D_23Sm100TmaWarpSpecializedILi3ELi2ELi16ELb1ELb0EEEJSG_NS5_IJNSR_ISF_SC_EENSR_INSA_ILi32EEESC_EEEEESH_SI_SH_SI_NS1D_6fusion15FusionCallbacksIS1H_NS1M_17LinearCombinationISH_fSH_fLNS_15FloatRoundStyleE2EEESG_S1L_JEEENS4_5SM1004TMEM4LOAD26SM100_TMEM_LOAD_16dp256b4xESZ_NS10_INS11_ILi2ELi4ELi3EEES14_NSR_INS5_IJS15_S1J_EEENS5_IJS1J_SC_EEEEEEENS4_17SM75_U32x4_LDSM_NENS4_14SM90_TMA_STOREES20_NS4_17SM90_U32x4_STSM_NENS4_39AutoVectorizingCopyWithAssumedAlignmentILi128EEEEEEvvEEEEvNT_6ParamsE,@function
        .size           _ZN7cutlass13device_kernelINS_4gemm6kernel13GemmUniversalIN4cute5tupleIJiiiiEEENS1_10collective13CollectiveMmaINS1_35MainloopSm100TmaUmmaWarpSpecializedILi13ELi2ELi4ENS5_IJNS4_1CILi2EEENSA_ILi1EEESC_EEEEENS5_IJNSA_ILi64EEESF_SF_EEENS_10bfloat16_tENS5_IJlSC_lEEESH_SI_NS4_8TiledMMAINS4_8MMA_AtomIJNS4_20SM100_MMA_F16BF16_SSISH_SH_fLi64ELi64ELNS4_4UMMA5MajorE0ELSN_0ELNSM_7ScaleInE0ELSO_0EEEEEENS4_6LayoutINS5_IJSC_SC_SC_EEENS5_IJNSA_ILi0EEEST_ST_EEEEENS5_IJNS4_10UnderscoreESW_SW_EEEEENS4_13SM90_TMA_LOADENS4_14ComposedLayoutINS4_7SwizzleILi3ELi4ELi3EEENS4_18smem_ptr_flag_bitsILi16EEENSR_INS5_IJNSA_ILi8EEESF_EEENS5_IJSF_SC_EEEEEEEvNS4_8identityENS4_23SM90_TMA_LOAD_MULTICASTES19_vS1A_EENS_8epilogue10collective18CollectiveEpilogueINS1D_23Sm100TmaWarpSpecializedILi3ELi2ELi16ELb1ELb0EEEJSG_NS5_IJNSR_ISF_SC_EENSR_INSA_ILi32EEESC_EEEEESH_SI_SH_SI_NS1D_6fusion15FusionCallbacksIS1H_NS1M_17LinearCombinationISH_fSH_fLNS_15FloatRoundStyleE2EEESG_S1L_JEEENS4_5SM1004TMEM4LOAD26SM100_TMEM_LOAD_16dp256b4xESZ_NS10_INS11_ILi2ELi4ELi3EEES14_NSR_INS5_IJS15_S1J_EEENS5_IJS1J_SC_EEEEEEENS4_17SM75_U32x4_LDSM_NENS4_14SM90_TMA_STOREES20_NS4_17SM90_U32x4_STSM_NENS4_39AutoVectorizingCopyWithAssumedAlignmentILi128EEEEEEvvEEEEvNT_6ParamsE,(.L_x_189 - _ZN7cutlass13device_kernelINS_4gemm6kernel13GemmUniversalIN4cute5tupleIJiiiiEEENS1_10collective13CollectiveMmaINS1_35MainloopSm100TmaUmmaWarpSpecializedILi13ELi2ELi4ENS5_IJNS4_1CILi2EEENSA_ILi1EEESC_EEEEENS5_IJNSA_ILi64EEESF_SF_EEENS_10bfloat16_tENS5_IJlSC_lEEESH_SI_NS4_8TiledMMAINS4_8MMA_AtomIJNS4_20SM100_MMA_F16BF16_SSISH_SH_fLi64ELi64ELNS4_4UMMA5MajorE0ELSN_0ELNSM_7ScaleInE0ELSO_0EEEEEENS4_6LayoutINS5_IJSC_SC_SC_EEENS5_IJNSA_ILi0EEEST_ST_EEEEENS5_IJNS4_10UnderscoreESW_SW_EEEEENS4_13SM90_TMA_LOADENS4_14ComposedLayoutINS4_7SwizzleILi3ELi4ELi3EEENS4_18smem_ptr_flag_bitsILi16EEENSR_INS5_IJNSA_ILi8EEESF_EEENS5_IJSF_SC_EEEEEEEvNS4_8identityENS4_23SM90_TMA_LOAD_MULTICASTES19_vS1A_EENS_8epilogue10collective18CollectiveEpilogueINS1D_23Sm100TmaWarpSpecializedILi3ELi2ELi16ELb1ELb0EEEJSG_NS5_IJNSR_ISF_SC_EENSR_INSA_ILi32EEESC_EEEEESH_SI_SH_SI_NS1D_6fusion15FusionCallbacksIS1H_NS1M_17LinearCombinationISH_fSH_fLNS_15FloatRoundStyleE2EEESG_S1L_JEEENS4_5SM1004TMEM4LOAD26SM100_TMEM_LOAD_16dp256b4xESZ_NS10_INS11_ILi2ELi4ELi3EEES14_NSR_INS5_IJS15_S1J_EEENS5_IJS1J_SC_EEEEEEENS4_17SM75_U32x4_LDSM_NENS4_14SM90_TMA_STOREES20_NS4_17SM90_U32x4_STSM_NENS4_39AutoVectorizingCopyWithAssumedAlignmentILi128EEEEEEvvEEEEvNT_6ParamsE)
        .other          _ZN7cutlass13device_kernelINS_4gemm6kernel13GemmUniversalIN4cute5tupleIJiiiiEEENS1_10collective13CollectiveMmaINS1_35MainloopSm100TmaUmmaWarpSpecializedILi13ELi2ELi4ENS5_IJNS4_1CILi2EEENSA_ILi1EEESC_EEEEENS5_IJNSA_ILi64EEESF_SF_EEENS_10bfloat16_tENS5_IJlSC_lEEESH_SI_NS4_8TiledMMAINS4_8MMA_AtomIJNS4_20SM100_MMA_F16BF16_SSISH_SH_fLi64ELi64ELNS4_4UMMA5MajorE0ELSN_0ELNSM_7ScaleInE0ELSO_0EEEEEENS4_6LayoutINS5_IJSC_SC_SC_EEENS5_IJNSA_ILi0EEEST_ST_EEEEENS5_IJNS4_10UnderscoreESW_SW_EEEEENS4_13SM90_TMA_LOADENS4_14ComposedLayoutINS4_7SwizzleILi3ELi4ELi3EEENS4_18smem_ptr_flag_bitsILi16EEENSR_INS5_IJNSA_ILi8EEESF_EEENS5_IJSF_SC_EEEEEEEvNS4_8identityENS4_23SM90_TMA_LOAD_MULTICASTES19_vS1A_EENS_8epilogue10collective18CollectiveEpilogueINS1D_23Sm100TmaWarpSpecializedILi3ELi2ELi16ELb1ELb0EEEJSG_NS5_IJNSR_ISF_SC_EENSR_INSA_ILi32EEESC_EEEEESH_SI_SH_SI_NS1D_6fusion15FusionCallbacksIS1H_NS1M_17LinearCombinationISH_fSH_fLNS_15FloatRoundStyleE2EEESG_S1L_JEEENS4_5SM1004TMEM4LOAD26SM100_TMEM_LOAD_16dp256b4xESZ_NS10_INS11_ILi2ELi4ELi3EEES14_NSR_INS5_IJS15_S1J_EEENS5_IJS1J_SC_EEEEEEENS4_17SM75_U32x4_LDSM_NENS4_14SM90_TMA_STOREES20_NS4_17SM90_U32x4_STSM_NENS4_39AutoVectorizingCopyWithAssumedAlignmentILi128EEEEEEvvEEEEvNT_6ParamsE,@"STO_CUDA_ENTRY STV_DEFAULT"
_ZN7cutlass13device_kernelINS_4gemm6kernel13GemmUniversalIN4cute5tupleIJiiiiEEENS1_10collective13CollectiveMmaINS1_35MainloopSm100TmaUmmaWarpSpecializedILi13ELi2ELi4ENS5_IJNS4_1CILi2EEENSA_ILi1EEESC_EEEEENS5_IJNSA_ILi64EEESF_SF_EEENS_10bfloat16_tENS5_IJlSC_lEEESH_SI_NS4_8TiledMMAINS4_8MMA_AtomIJNS4_20SM100_MMA_F16BF16_SSISH_SH_fLi64ELi64ELNS4_4UMMA5MajorE0ELSN_0ELNSM_7ScaleInE0ELSO_0EEEEEENS4_6LayoutINS5_IJSC_SC_SC_EEENS5_IJNSA_ILi0EEEST_ST_EEEEENS5_IJNS4_10UnderscoreESW_SW_EEEEENS4_13SM90_TMA_LOADENS4_14ComposedLayoutINS4_7SwizzleILi3ELi4ELi3EEENS4_18smem_ptr_flag_bitsILi16EEENSR_INS5_IJNSA_ILi8EEESF_EEENS5_IJSF_SC_EEEEEEEvNS4_8identityENS4_23SM90_TMA_LOAD_MULTICASTES19_vS1A_EENS_8epilogue10collective18CollectiveEpilogueINS1D_23Sm100TmaWarpSpecializedILi3ELi2ELi16ELb1ELb0EEEJSG_NS5_IJNSR_ISF_SC_EENSR_INSA_ILi32EEESC_EEEEESH_SI_SH_SI_NS1D_6fusion15FusionCallbacksIS1H_NS1M_17LinearCombinationISH_fSH_fLNS_15FloatRoundStyleE2EEESG_S1L_JEEENS4_5SM1004TMEM4LOAD26SM100_TMEM_LOAD_16dp256b4xESZ_NS10_INS11_ILi2ELi4ELi3EEES14_NSR_INS5_IJS15_S1J_EEENS5_IJS1J_SC_EEEEEEENS4_17SM75_U32x4_LDSM_NENS4_14SM90_TMA_STOREES20_NS4_17SM90_U32x4_STSM_NENS4_39AutoVectorizingCopyWithAssumedAlignmentILi128EEEEEEvvEEEEvNT_6ParamsE:
[----:B------:R-:W1:Y:S01]  /*0000*/  LDC R1, c[0x0][0x37c] ;  /* 0x0000df00ff017b82 */ /* 0x000e620000000800 */
[----:B------:R-:W2:Y:S01]  /*0010*/  S2R R55, SR_TID.X ;  /* 0x0000000000377919 */ /* 0x000ea20000002100 */
[----:B------:R-:W3:Y:S01]  /*0020*/  LDCU.64 UR8, c[0x0][0x890] ;  /* 0x00011200ff0877ac */ /* 0x000ee20008000a00 */
[----:B------:R-:W-:Y:S02]  /*0030*/  PRMT R45, RZ, 0x7610, R45 ;  /* 0x00007610ff2d7816 */ /* 0x000fe4000000002d */
[----:B------:R-:W-:Y:S01]  /*0040*/  ELECT P3, URZ, PT ;  /* 0x0000000000ff782f */ /* 0x000fe20003860000 */
[----:B---3--:R-:W-:-:S04]  /*0050*/  UISETP.NE.U32.AND UP0, UPT, UR8, URZ, UPT ;  /* 0x000000ff0800728c */ /* 0x008fc8000bf05070 */
[----:B------:R-:W-:Y:S01]  /*0060*/  UISETP.NE.AND.EX UP0, UPT, UR9, URZ, UPT, UP0 ;  /* 0x000000ff0900728c */ /* 0x000fe2000bf05300 */
[----:B--2---:R-:W-:-:S05]  /*0070*/  SHF.R.U32.HI R46, RZ, 0x5, R55 ;  /* 0x00000005ff2e7819 */ /* 0x004fca0000011637 */
[----:B------:R-:W2:Y:S02]  /*0080*/  SHFL.IDX PT, R0, R46, RZ, 0x1f ;  /* 0x00001fff2e007589 */ /* 0x000ea400000e0000 */
[----:B--2---:R-:W-:Y:S01]  /*0090*/  R2UR UR18, R0 ;  /* 0x00000000001272ca */ /* 0x004fe200000e0000 */
[----:B-1----:R-:W-:-:S14]  /*00a0*/  BRA.U UP0, `(.L_x_0) ;  /* 0x0000000100307547 */ /* 0x002fdc000b800000 */
[----:B------:R-:W1:Y:S02]  /*00b0*/  LDCU.64 UR4, c[0x0][0x888] ;  /* 0x00011100ff0477ac */ /* 0x000e640008000a00 */
[----:B-1----:R-:W-:-:S04]  /*00c0*/  UISETP.NE.U32.AND UP0, UPT, UR4, URZ, UPT ;  /* 0x000000ff0400728c */ /* 0x002fc8000bf05070 */
[----:B------:R-:W-:-:S09]  /*00d0*/  UISETP.NE.AND.EX UP0, UPT, UR5, URZ, UPT, UP0 ;  /* 0x000000ff0500728c */ /* 0x000fd2000bf05300 */
[----:B------:R-:W-:Y:S05]  /*00e0*/  BRA.U !UP0, `(.L_x_1) ;  /* 0x0000000108147547 */ /* 0x000fea000b800000 */
[----:B------:R-:W1:Y:S01]  /*00f0*/  LDC.64 R26, c[0x0][0x888] ;  /* 0x00022200ff1a7b82 */ /* 0x000e620000000a00 */
[----:B------:R-:W1:Y:S02]  /*0100*/  LDCU.64 UR4, c[0x0][0x358] ;  /* 0x00006b00ff0477ac */ /* 0x000e640008000a00 */
[----:B-1----:R1:W5:Y:S01]  /*0110*/  LDG.E R26, desc[UR4][R26.64] ;  /* 0x000000041a1a7981 */ /* 0x002362000c1e1900 */
[----:B------:R-:W-:Y:S01]  /*0120*/  HFMA2 R45, -RZ, RZ, 0, 5.9604644775390625e-08 ;  /* 0x00000001ff2d7431 */ /* 0x000fe200000001ff */
[----:B------:R-:W-:Y:S05]  /*0130*/  BRA `(.L_x_0) ;  /* 0x00000000000c7947 */ /* 0x000fea0003800000 */
.L_x_1:
[----:B------:R-:W1:Y:S01]  /*0140*/  LDCU UR4, c[0x0][0x880] ;  /* 0x00011000ff0477ac */ /* 0x000e620008000800 */
[----:B------:R-:W-:Y:S01]  /*0150*/  HFMA2 R45, -RZ, RZ, 0, 5.9604644775390625e-08 ;  /* 0x00000001ff2d7431 */ /* 0x000fe200000001ff */
[----:B-1----:R-:W-:-:S07]  /*0160*/  MOV R26, UR4 ;  /* 0x00000004001a7c02 */ /* 0x002fce0008000f00 */
.L_x_0:
[----:B------:R-:W2:Y:S02]  /*0170*/  LDCU.64 UR4, c[0x0][0x8b0] ;  /* 0x00011600ff0477ac */ /* 0x000ea40008000a00 */
[----:B--2---:R-:W-:-:S04]  /*0180*/  UISETP.NE.U32.AND UP0, UPT, UR4, URZ, UPT ;  /* 0x000000ff0400728c */ /* 0x004fc8000bf05070 */
[----:B------:R-:W-:-:S09]  /*0190*/  UISETP.NE.AND.EX UP0, UPT, UR5, URZ, UPT, UP0 ;  /* 0x000000ff0500728c */ /* 0x000fd2000bf05300 */
[----:B------:R-:W-:Y:S05]  /*01a0*/  BRA.U UP0, `(.L_x_2) ;  /* 0x0000000100287547 */ /* 0x000fea000b800000 */
[----:B------:R-:W2:Y:S02]  /*01b0*/  LDCU.64 UR4, c[0x0][0x8a8] ;  /* 0x00011500ff0477ac */ /* 0x000ea40008000a00 */
[----:B--2---:R-:W-:-:S04]  /*01c0*/  UISETP.NE.U32.AND UP0, UPT, UR4, URZ, UPT ;  /* 0x000000ff0400728c */ /* 0x004fc8000bf05070 */
[----:B------:R-:W-:-:S09]  /*01d0*/  UISETP.NE.AND.EX UP0, UPT, UR5, URZ, UPT, UP0 ;  /* 0x000000ff0500728c */ /* 0x000fd2000bf05300 */
[----:B------:R-:W-:Y:S05]  /*01e0*/  BRA.U !UP0, `(.L_x_3) ;  /* 0x0000000108107547 */ /* 0x000fea000b800000 */
[----:B------:R-:W2:Y:S01]  /*01f0*/  LDC.64 R24, c[0x0][0x8a8] ;  /* 0x00022a00ff187b82 */ /* 0x000ea20000000a00 */
[----:B------:R-:W2:Y:S02]  /*0200*/  LDCU.64 UR4, c[0x0][0x358] ;  /* 0x00006b00ff0477ac */ /* 0x000ea40008000a00 */
[----:B--2---:R2:W5:Y:S01]  /*0210*/  LDG.E R24, desc[UR4][R24.64] ;  /* 0x0000000418187981 */ /* 0x004562000c1e1900 */
[----:B------:R-:W-:Y:S05]  /*0220*/  BRA `(.L_x_2) ;  /* 0x0000000000087947 */ /* 0x000fea0003800000 */
.L_x_3:
[----:B------:R-:W2:Y:S02]  /*0230*/  LDCU UR4, c[0x0][0x8a0] ;  /* 0x00011400ff0477ac */ /* 0x000ea40008000800 */
[----:B--2---:R-:W-:Y:S02]  /*0240*/  MOV R24, UR4 ;  /* 0x0000000400187c02 */ /* 0x004fe40008000f00 */
.L_x_2:
[----:B------:R-:W-:Y:S01]  /*0250*/  IMAD.U32 R0, RZ, RZ, UR18 ;  /* 0x00000012ff007e24 */ /* 0x000fe2000f8e00ff */
[----:B------:R-:W-:Y:S04]  /*0260*/  BSSY.RECONVERGENT B0, `(.L_x_4) ;  /* 0x000000c000007945 */ /* 0x000fe80003800200 */
[C---:B------:R-:W-:Y:S02]  /*0270*/  ISETP.NE.OR P1, PT, R0.reuse, 0x1, !P3 ;  /* 0x000000010000780c */ /* 0x040fe40005f25670 */
[----:B------:R-:W-:-:S11]  /*0280*/  ISETP.NE.OR P0, PT, R0, 0x3, !P3 ;  /* 0x000000030000780c */ /* 0x000fd60005f05670 */
[----:B------:R-:W-:Y:S05]  /*0290*/  @P1 BRA `(.L_x_5) ;  /* 0x0000000000201947 */ /* 0x000fea0003800000 */
[----:B------:R-:W3:Y:S02]  /*02a0*/  LDCU.64 UR4, c[0x0][0x348] ;  /* 0x00006900ff0477ac */ /* 0x000ee40008000a00 */
[----:B---3--:R-:W-:Y:S02]  /*02b0*/  UIADD3 UR6, UP1, UPT, UR4, 0x80, URZ ;  /* 0x0000008004067890 */ /* 0x008fe4000ff3e0ff */
[----:B------:R-:W-:Y:S02]  /*02c0*/  UIADD3 UR4, UP0, UPT, UR4, 0x180, URZ ;  /* 0x0000018004047890 */ /* 0x000fe4000ff1e0ff */
[----:B------:R-:W-:Y:S02]  /*02d0*/  UIADD3.X UR7, UPT, UPT, URZ, UR5, URZ, UP1, !UPT ;  /* 0x00000005ff077290 */ /* 0x000fe40008ffe4ff */
[----:B------:R-:W-:-:S07]  /*02e0*/  UIADD3.X UR5, UPT, UPT, URZ, UR5, URZ, UP0, !UPT ;  /* 0x00000005ff057290 */ /* 0x000fce00087fe4ff */
[----:B------:R3:W-:Y:S02]  /*02f0*/  UTMACCTL.PF [UR6] ;  /* 0x00000000060079b9 */ /* 0x0007e40008040000 */
[----:B------:R3:W-:Y:S02]  /*0300*/  UTMACCTL.PF [UR4] ;  /* 0x00000000040079b9 */ /* 0x0007e40008040000 */
[----:B---3--:R-:W-:Y:S01]  /*0310*/  NOP ;  /* 0x0000000000007918 */ /* 0x008fe20000000000 */
.L_x_5:
[----:B------:R-:W-:Y:S05]  /*0320*/  BSYNC.RECONVERGENT B0 ;  /* 0x0000000000007941 */ /* 0x000fea0003800200 */
.L_x_4:
[----:B------:R-:W-:Y:S04]  /*0330*/  BSSY.RECONVERGENT B0, `(.L_x_6) ;  /* 0x000000a000007945 */ /* 0x000fe80003800200 */
        /* <DEDUP_REMOVED lines=9> */
.L_x_7:
[----:B------:R-:W-:Y:S05]  /*03d0*/  BSYNC.RECONVERGENT B0 ;  /* 0x0000000000007941 */ /* 0x000fea0003800200 */
.L_x_6:
[----:B------:R-:W3:Y:S01]  /*03e0*/  LDCU.64 UR4, c[0x0][0x888] ;  /* 0x00011100ff0477ac */ /* 0x000ee20008000a00 */
[----:B------:R-:W-:Y:S02]  /*03f0*/  UISETP.EQ.U32.AND UP2, UPT, UR8, URZ, UPT ;  /* 0x000000ff0800728c */ /* 0x000fe4000bf42070 */
[----:B------:R-:W-:Y:S02]  /*0400*/  UPLOP3.LUT UP3, UPT, UPT, UPT, UPT, 0x80, 0x8 ;  /* 0x000000000008789c */ /* 0x000fe40003f6f070 */
[----:B---3--:R-:W-:-:S04]  /*0410*/  UISETP.NE.U32.AND UP0, UPT, UR4, URZ, UPT ;  /* 0x000000ff0400728c */ /* 0x008fc8000bf05070 */
[----:B------:R-:W-:-:S04]  /*0420*/  UISETP.NE.AND.EX UP1, UPT, UR5, URZ, UPT, UP0 ;  /* 0x000000ff0500728c */ /* 0x000fc8000bf25300 */
[----:B------:R-:W-:-:S04]  /*0430*/  UISETP.EQ.OR.EX UP4, UPT, UR9, URZ, !UP1, UP2 ;  /* 0x000000ff0900728c */ /* 0x000fc8000cf82720 */
[----:B------:R-:W-:-:S06]  /*0440*/  UP2UR UR4, UPR, URZ, 0x10 ;  /* 0x00000010ff047883 */ /* 0x000fcc0008000000 */
[----:B------:R-:W-:Y:S01]  /*0450*/  MOV R49, UR4 ;  /* 0x0000000400317c02 */ /* 0x000fe20008000f00 */
[----:B------:R-:W-:Y:S06]  /*0460*/  BRA.U !UP4, `(.L_x_8) ;  /* 0x000000010c207547 */ /* 0x000fec000b800000 */
[----:B------:R-:W-:Y:S01]  /*0470*/  UISETP.NE.U32.AND UP2, UPT, UR8, URZ, UPT ;  /* 0x000000ff0800728c */ /* 0x000fe2000bf45070 */
[----:B-----5:R-:W-:Y:S01]  /*0480*/  FSETP.NEU.AND P0, PT, R26, RZ, PT ;  /* 0x000000ff1a00720b */ /* 0x020fe20003f0d000 */
[----:B------:R-:W-:Y:S02]  /*0490*/  USEL UR4, URZ, 0xffffffff, UP1 ;  /* 0xffffffffff047887 */ /* 0x000fe40008800000 */
[----:B------:R-:W-:-:S10]  /*04a0*/  UISETP.NE.AND.EX UP2, UPT, UR9, URZ, UPT, UP2 ;  /* 0x000000ff0900728c */ /* 0x000fd4000bf45320 */
[----:B------:R-:W-:Y:S01]  /*04b0*/  VOTEU.ANY UP0, P0 ;  /* 0x0000000000ff7886 */ /* 0x000fe20000000100 */
[----:B------:R-:W-:-:S04]  /*04c0*/  @!UP2 USEL UR4, URZ, 0xffffffff, UP0 ;  /* 0xffffffffff04a887 */ /* 0x000fc80008000000 */
[----:B------:R-:W-:-:S04]  /*04d0*/  ULOP3.LUT UR4, UR4, 0x1, URZ, 0xc0, !UPT ;  /* 0x0000000104047892 */ /* 0x000fc8000f8ec0ff */
[----:B------:R-:W-:-:S11]  /*04e0*/  UISETP.NE.U32.AND UP3, UPT, UR4, 0x1, UPT ;  /* 0x000000010400788c */ /* 0x000fd6000bf65070 */
.L_x_8:
[----:B------:R-:W3:Y:S02]  /*04f0*/  SHFL.IDX PT, R2, R46, RZ, 0x1f ;  /* 0x00001fff2e027589 */ /* 0x000ee400000e0000 */
[----:B---3--:R-:W-:-:S13]  /*0500*/  ISETP.NE.AND P0, PT, R2, RZ, PT ;  /* 0x000000ff0200720c */ /* 0x008fda0003f05270 */
[----:B------:R-:W-:Y:S05]  /*0510*/  @P0 BRA `(.L_x_9) ;  /* 0x0000000000ac0947 */ /* 0x000fea0003800000 */
[----:B------:R-:W-:Y:S01]  /*0520*/  ELECT P0, URZ, PT ;  /* 0x0000000000ff782f */ /* 0x000fe20003800000 */
[----:B------:R-:W-:-:S12]  /*0530*/  BSSY.RECONVERGENT B0, `(.L_x_9) ;  /* 0x0000029000007945 */ /* 0x000fd80003800200 */
[----:B------:R-:W-:Y:S05]  /*0540*/  @!P0 BRA `(.L_x_10) ;  /* 0x00000000009c8947 */ /* 0x000fea0003800000 */
[----:B------:R-:W3:Y:S01]  /*0550*/  S2UR UR4, SR_CgaCtaId ;  /* 0x00000000000479c3 */ /* 0x000ee20000008800 */
[----:B------:R-:W-:Y:S01]  /*0560*/  UMOV UR5, 0x400 ;  /* 0x0000040000057882 */ /* 0x000fe20000000000 */
[----:B------:R-:W-:Y:S01]  /*0570*/  UMOV UR8, 0x1 ;  /* 0x0000000100087882 */ /* 0x000fe20000000000 */
[----:B------:R-:W-:Y:S01]  /*0580*/  UMOV UR6, 0x2 ;  /* 0x0000000200067882 */ /* 0x000fe20000000000 */
[----:B------:R-:W-:-:S04]  /*0590*/  UIADD3 UR8, UPT, UPT, -UR8, 0x100000, URZ ;  /* 0x0010000008087890 */ /* 0x000fc8000fffe1ff */
[----:B------:R-:W-:Y:S02]  /*05a0*/  USHF.L.U32 UR9, UR8, 0xb, URZ ;  /* 0x0000000b08097899 */ /* 0x000fe400080006ff */
[----:B------:R-:W-:Y:S02]  /*05b0*/  USHF.L.U32 UR8, UR8, 0x1, URZ ;  /* 0x0000000108087899 */ /* 0x000fe400080006ff */
[----:B------:R-:W-:-:S04]  /*05c0*/  UIADD3 UR6, UPT, UPT, -UR6, 0x100000, URZ ;  /* 0x0010000006067890 */ /* 0x000fc8000fffe1ff */
[----:B------:R-:W-:Y:S02]  /*05d0*/  USHF.L.U32 UR7, UR6, 0xb, URZ ;  /* 0x0000000b06077899 */ /* 0x000fe400080006ff */
[----:B------:R-:W-:Y:S02]  /*05e0*/  USHF.L.U32 UR6, UR6, 0x1, URZ ;  /* 0x0000000106067899 */ /* 0x000fe400080006ff */
[----:B---3--:R-:W-:Y:S01]  /*05f0*/  ULEA UR4, UR4, UR5, 0x18 ;  /* 0x0000000504047291 */ /* 0x008fe2000f8ec0ff */
[----:B------:R-:W3:Y:S11]  /*0600*/  FENCE.VIEW.ASYNC.S ;  /* 0x00000000000073c6 */ /* 0x000ef60000000000 */
[----:B---3--:R3:W4:Y:S01]  /*0610*/  SYNCS.EXCH.64 URZ, [UR4], UR8 ;  /* 0x0000000804ff75b2 */ /* 0x0087220008000100 */
[----:B------:R3:W1:Y:S01]  /*0620*/  SYNCS.EXCH.64 URZ, [UR4+0x68], UR6 ;  /* 0x0000680604ff75b2 */ /* 0x0006620008000100 */
        /* <DEDUP_REMOVED lines=23> */
[----:B------:R3:W1:Y:S02]  /*07a0*/  SYNCS.EXCH.64 URZ, [UR4+0xc8], UR6 ;  /* 0x0000c80604ff75b2 */ /* 0x0006640008000100 */
[----:B---34-:R-:W-:Y:S01]  /*07b0*/  NOP ;  /* 0x0000000000007918 */ /* 0x018fe20000000000 */
.L_x_10:
[----:B------:R-:W-:Y:S05]  /*07c0*/  BSYNC.RECONVERGENT B0 ;  /* 0x0000000000007941 */ /* 0x000fea0003800200 */
.L_x_9:
[----:B------:R-:W3:Y:S01]  /*07d0*/  SHFL.IDX PT, R2, R46, RZ, 0x1f ;  /* 0x00001fff2e027589 */ /* 0x000ee200000e0000 */
[----:B------:R-:W-:Y:S01]  /*07e0*/  NOP ;  /* 0x0000000000007918 */ /* 0x000fe20000000000 */
[----:B---3--:R-:W-:-:S13]  /*07f0*/  ISETP.NE.AND P0, PT, R2, 0x1, PT ;  /* 0x000000010200780c */ /* 0x008fda0003f05270 */
[----:B------:R-:W-:Y:S05]  /*0800*/  @P0 BRA `(.L_x_11) ;  /* 0x0000000000500947 */ /* 0x000fea0003800000 */
        /* <DEDUP_REMOVED lines=9> */
[----:B------:R-:W-:Y:S01]  /*08a0*/  USHF.L.U32 UR6, UR6, 0x1, URZ ;  /* 0x0000000106067899 */ /* 0x000fe200080006ff */
[----:B------:R-:W-:Y:S01]  /*08b0*/  ELECT P0, URZ, PT ;  /* 0x0000000000ff782f */ /* 0x000fe20003800000 */
[----:B---3--:R-:W-:Y:S01]  /*08c0*/  ULEA UR4, UR4, UR5, 0x18 ;  /* 0x0000000504047291 */ /* 0x008fe2000f8ec0ff */
[----:B------:R-:W3:Y:S11]  /*08d0*/  FENCE.VIEW.ASYNC.S ;  /* 0x00000000000073c6 */ /* 0x000ef60000000000 */
[----:B---3--:R3:W4:Y:S01]  /*08e0*/  SYNCS.EXCH.64 URZ, [UR4+0xd0], UR8 ;  /* 0x0000d00804ff75b2 */ /* 0x0087220008000100 */
[----:B------:R3:W1:Y:S01]  /*08f0*/  SYNCS.EXCH.64 URZ, [UR4+0xe8], UR6 ;  /* 0x0000e80604ff75b2 */ /* 0x0006620008000100 */
[----:B------:R3:W1:Y:S01]  /*0900*/  SYNCS.EXCH.64 URZ, [UR4+0xd8], UR8 ;  /* 0x0000d80804ff75b2 */ /* 0x0006620008000100 */
[----:B------:R3:W1:Y:S01]  /*0910*/  SYNCS.EXCH.64 URZ, [UR4+0xf0], UR6 ;  /* 0x0000f00604ff75b2 */ /* 0x0006620008000100 */
[----:B------:R3:W1:Y:S01]  /*0920*/  SYNCS.EXCH.64 URZ, [UR4+0xe0], UR8 ;  /* 0x0000e00804ff75b2 */ /* 0x0006620008000100 */
[----:B------:R3:W1:Y:S01]  /*0930*/  SYNCS.EXCH.64 URZ, [UR4+0xf8], UR6 ;  /* 0x0000f80604ff75b2 */ /* 0x0006620008000100 */
[----:B------:R-:W-:Y:S01]  /*0940*/  NOP ;  /* 0x0000000000007918 */ /* 0x000fe20000000000 */
.L_x_11:
[----:B------:R-:W2:Y:S01]  /*0950*/  SHFL.IDX PT, R2, R46, RZ, 0x1f ;  /* 0x00001fff2e027589 */ /* 0x000ea200000e0000 */
[----:B------:R-:W-:Y:S01]  /*0960*/  NOP ;  /* 0x0000000000007918 */ /* 0x000fe20000000000 */
[----:B--2---:R-:W-:-:S13]  /*0970*/  ISETP.NE.AND P0, PT, R2, 0x3, PT ;  /* 0x000000030200780c */ /* 0x004fda0003f05270 */
[----:B------:R-:W-:Y:S05]  /*0980*/  @P0 BRA `(.L_x_12) ;  /* 0x0000000000300947 */ /* 0x000fea0003800000 */
[----:B---3--:R-:W2:Y:S01]  /*0990*/  S2UR UR4, SR_CgaCtaId ;  /* 0x00000000000479c3 */ /* 0x008ea20000008800 */
[----:B------:R-:W-:Y:S01]  /*09a0*/  UMOV UR6, 0x400 ;  /* 0x0000040000067882 */ /* 0x000fe20000000000 */
[----:B------:R-:W-:Y:S01]  /*09b0*/  UMOV UR5, 0x20 ;  /* 0x0000002000057882 */ /* 0x000fe20000000000 */
[----:B------:R-:W-:Y:S01]  /*09c0*/  ELECT P0, URZ, PT ;  /* 0x0000000000ff782f */ /* 0x000fe20003800000 */
[----:B--2---:R-:W-:Y:S02]  /*09d0*/  ULEA UR6, UR4, UR6, 0x18 ;  /* 0x0000000604067291 */ /* 0x004fe4000f8ec0ff */
[----:B------:R-:W-:-:S04]  /*09e0*/  UIADD3 UR4, UPT, UPT, -UR5, 0x100000, URZ ;  /* 0x0010000005047890 */ /* 0x000fc8000fffe1ff */
[----:B------:R-:W-:Y:S02]  /*09f0*/  USHF.L.U32 UR5, UR4, 0xb, URZ ;  /* 0x0000000b04057899 */ /* 0x000fe400080006ff */
[----:B------:R-:W-:Y:S01]  /*0a00*/  USHF.L.U32 UR4, UR4, 0x1, URZ ;  /* 0x0000000104047899 */ /* 0x000fe200080006ff */
[----:B------:R-:W2:Y:S11]  /*0a10*/  FENCE.VIEW.ASYNC.S ;  /* 0x00000000000073c6 */ /* 0x000eb60000000000 */
[----:B--2---:R2:W3:Y:S01]  /*0a20*/  SYNCS.EXCH.64 URZ, [UR6+0x100], UR4 ;  /* 0x0001000406ff75b2 */ /* 0x0044e20008000100 */
[----:B------:R2:W1:Y:S01]  /*0a30*/  SYNCS.EXCH.64 URZ, [UR6+0x108], UR4 ;  /* 0x0001080406ff75b2 */ /* 0x0004620008000100 */
[----:B------:R-:W-:Y:S01]  /*0a40*/  NOP ;  /* 0x0000000000007918 */ /* 0x000fe20000000000 */
.L_x_12:
[----:B------:R-:W4:Y:S01]  /*0a50*/  SHFL.IDX PT, R2, R46, RZ, 0x1f ;  /* 0x00001fff2e027589 */ /* 0x000f2200000e0000 */
[----:B------:R-:W-:Y:S01]  /*0a60*/  NOP ;  /* 0x0000000000007918 */ /* 0x000fe20000000000 */
[----:B----4-:R-:W-:-:S13]  /*0a70*/  ISETP.NE.AND P0, PT, R2, 0x4, PT ;  /* 0x000000040200780c */ /* 0x010fda0003f05270 */
[----:B------:R-:W-:Y:S05]  /*0a80*/  @P0 BRA `(.L_x_13) ;  /* 0x00000000004c0947 */ /* 0x000fea0003800000 */
[----:B--23--:R-:W2:Y:S01]  /*0a90*/  S2UR UR6, SR_CgaCtaId ;  /* 0x00000000000679c3 */ /* 0x00cea20000008800 */
[----:B------:R-:W-:Y:S01]  /*0aa0*/  UMOV UR4, 0x1e0 ;  /* 0x000001e000047882 */ /* 0x000fe20000000000 */
[----:B------:R-:W-:Y:S01]  /*0ab0*/  UMOV UR5, 0x400 ;  /* 0x0000040000057882 */ /* 0x000fe20000000000 */
[----:B------:R-:W-:Y:S01]  /*0ac0*/  USEL UR4, UR4, 0x1a0, UP3 ;  /* 0x000001a004047887 */ /* 0x000fe20009800000 */
[----:B------:R-:W-:Y:S01]  /*0ad0*/  UMOV UR8, 0x1 ;  /* 0x0000000100087882 */ /* 0x000fe20000000000 */
[----:B------:R-:W-:Y:S01]  /*0ae0*/  ELECT P0, URZ, PT ;  /* 0x0000000000ff782f */ /* 0x000fe20003800000 */
[----:B------:R-:W-:-:S04]  /*0af0*/  UIADD3 UR8, UPT, UPT, -UR8, 0x100000, URZ ;  /* 0x0010000008087890 */ /* 0x000fc8000fffe1ff */
[----:B------:R-:W-:Y:S02]  /*0b00*/  USHF.L.U32 UR9, UR8, 0xb, URZ ;  /* 0x0000000b08097899 */ /* 0x000fe400080006ff */
[----:B------:R-:W-:Y:S02]  /*0b10*/  USHF.L.U32 UR8, UR8, 0x1, URZ ;  /* 0x0000000108087899 */ /* 0x000fe400080006ff */
[----:B--2---:R-:W-:Y:S02]  /*0b20*/  ULEA UR6, UR6, UR5, 0x18 ;  /* 0x0000000506067291 */ /* 0x004fe4000f8ec0ff */
[----:B------:R-:W-:-:S04]  /*0b30*/  UIADD3 UR4, UPT, UPT, -UR4, 0x100000, URZ ;  /* 0x0010000004047890 */ /* 0x000fc8000fffe1ff */
[----:B------:R-:W-:Y:S02]  /*0b40*/  USHF.L.U32 UR5, UR4, 0xb, URZ ;  /* 0x0000000b04057899 */ /* 0x000fe400080006ff */
[----:B------:R-:W-:Y:S01]  /*0b50*/  USHF.L.U32 UR4, UR4, 0x1, URZ ;  /* 0x0000000104047899 */ /* 0x000fe200080006ff */
[----:B------:R-:W2:Y:S03]  /*0b60*/  FENCE.VIEW.ASYNC.S ;  /* 0x00000000000073c6 */ /* 0x000ea60000000000 */
[----:B--2---:R4:W2:Y:S08]  /*0b70*/  SYNCS.EXCH.64 URZ, [UR6+0x110], UR8 ;  /* 0x0001100806ff75b2 */ /* 0x0048b00008000100 */
[----:B------:R4:W3:Y:S01]  /*0b80*/  SYNCS.EXCH.64 URZ, [UR6+0x120], UR4 ;  /* 0x0001200406ff75b2 */ /* 0x0008e20008000100 */
[----:B------:R4:W1:Y:S01]  /*0b90*/  SYNCS.EXCH.64 URZ, [UR6+0x118], UR8 ;  /* 0x0001180806ff75b2 */ /* 0x0008620008000100 */
[----:B------:R4:W1:Y:S02]  /*0ba0*/  SYNCS.EXCH.64 URZ, [UR6+0x128], UR4 ;  /* 0x0001280406ff75b2 */ /* 0x0008640008000100 */
[----:B----4-:R-:W-:Y:S01]  /*0bb0*/  NOP ;  /* 0x0000000000007918 */ /* 0x010fe20000000000 */
.L_x_13:
[----:B------:R-:W4:Y:S01]  /*0bc0*/  SHFL.IDX PT, R2, R46, RZ, 0x1f ;  /* 0x00001fff2e027589 */ /* 0x000f2200000e0000 */
[----:B------:R-:W-:Y:S01]  /*0bd0*/  NOP ;  /* 0x0000000000007918 */ /* 0x000fe20000000000 */
[----:B----4-:R-:W-:-:S13]  /*0be0*/  ISETP.NE.AND P0, PT, R2, 0x5, PT ;  /* 0x000000050200780c */ /* 0x010fda0003f05270 */
[----:B------:R-:W-:Y:S05]  /*0bf0*/  @P0 BRA `(.L_x_14) ;  /* 0x0000000000580947 */ /* 0x000fea0003800000 */
[----:B--23--:R-:W2:Y:S01]  /*0c00*/  S2UR UR4, SR_CgaCtaId ;  /* 0x00000000000479c3 */ /* 0x00cea20000008800 */
        /* <DEDUP_REMOVED lines=10> */
[----:B--2---:R-:W-:Y:S01]  /*0cb0*/  ULEA UR4, UR4, UR5, 0x18 ;  /* 0x0000000504047291 */ /* 0x004fe2000f8ec0ff */
[----:B------:R-:W2:Y:S11]  /*0cc0*/  FENCE.VIEW.ASYNC.S ;  /* 0x00000000000073c6 */ /* 0x000eb60000000000 */
[----:B--2---:R4:W2:Y:S01]  /*0cd0*/  SYNCS.EXCH.64 URZ, [UR4+0x130], UR8 ;  /* 0x0001300804ff75b2 */ /* 0x0048a20008000100 */
[----:B------:R4:W3:Y:S01]  /*0ce0*/  SYNCS.EXCH.64 URZ, [UR4+0x150], UR6 ;  /* 0x0001500604ff75b2 */ /* 0x0008e20008000100 */
[----:B------:R4:W1:Y:S01]  /*0cf0*/  SYNCS.EXCH.64 URZ, [UR4+0x138], UR8 ;  /* 0x0001380804ff75b2 */ /* 0x0008620008000100 */
[----:B------:R4:W1:Y:S01]  /*0d00*/  SYNCS.EXCH.64 URZ, [UR4+0x158], UR6 ;  /* 0x0001580604ff75b2 */ /* 0x0008620008000100 */
[----:B------:R4:W1:Y:S01]  /*0d10*/  SYNCS.EXCH.64 URZ, [UR4+0x140], UR8 ;  /* 0x0001400804ff75b2 */ /* 0x0008620008000100 */
[----:B------:R4:W1:Y:S01]  /*0d20*/  SYNCS.EXCH.64 URZ, [UR4+0x160], UR6 ;  /* 0x0001600604ff75b2 */ /* 0x0008620008000100 */
[----:B------:R4:W1:Y:S01]  /*0d30*/  SYNCS.EXCH.64 URZ, [UR4+0x148], UR8 ;  /* 0x0001480804ff75b2 */ /* 0x0008620008000100 */
[----:B------:R4:W1:Y:S02]  /*0d40*/  SYNCS.EXCH.64 URZ, [UR4+0x168], UR6 ;  /* 0x0001680604ff75b2 */ /* 0x0008640008000100 */
[----:B----4-:R-:W-:Y:S01]  /*0d50*/  NOP ;  /* 0x0000000000007918 */ /* 0x010fe20000000000 */
.L_x_14:
[----:B------:R-:W4:Y:S01]  /*0d60*/  SHFL.IDX PT, R2, R46, RZ, 0x1f ;  /* 0x00001fff2e027589 */ /* 0x000f2200000e0000 */
[----:B------:R-:W1:Y:S01]  /*0d70*/  S2UR UR54, SR_CgaCtaId ;  /* 0x00000000003679c3 */ /* 0x000e620000008800 */
[----:B------:R-:W-:Y:S01]  /*0d80*/  NOP ;  /* 0x0000000000007918 */ /* 0x000fe20000000000 */
[----:B----4-:R-:W-:-:S13]  /*0d90*/  ISETP.NE.AND P0, PT, R2, 0x3, PT ;  /* 0x000000030200780c */ /* 0x010fda0003f05270 */
[----:B-1----:R-:W-:Y:S05]  /*0da0*/  @P0 BRA `(.L_x_15) ;  /* 0x0000000000340947 */ /* 0x002fea0003800000 */
[----:B--23--:R-:W-:Y:S01]  /*0db0*/  UMOV UR4, 0x400 ;  /* 0x0000040000047882 */ /* 0x00cfe20000000000 */
[----:B------:R-:W-:Y:S01]  /*0dc0*/  UMOV UR6, 0x20 ;  /* 0x0000002000067882 */ /* 0x000fe20000000000 */
[----:B------:R-:W-:Y:S02]  /*0dd0*/  ULEA UR4, UR54, UR4, 0x18 ;  /* 0x0000000436047291 */ /* 0x000fe4000f8ec0ff */
[----:B------:R-:W-:-:S04]  /*0de0*/  UIADD3 UR6, UPT, UPT, -UR6, 0x100000, URZ ;  /* 0x0010000006067890 */ /* 0x000fc8000fffe1ff */
[----:B------:R-:W-:Y:S02]  /*0df0*/  USHF.L.U32 UR7, UR6, 0xb, URZ ;  /* 0x0000000b06077899 */ /* 0x000fe400080006ff */
[----:B------:R-:W-:Y:S01]  /*0e00*/  USHF.L.U32 UR6, UR6, 0x1, URZ ;  /* 0x0000000106067899 */ /* 0x000fe200080006ff */
[----:B------:R-:W-:Y:S01]  /*0e10*/  ELECT P0, URZ, PT ;  /* 0x0000000000ff782f */ /* 0x000fe20003800000 */
[----:B------:R-:W1:Y:S10]  /*0e20*/  FENCE.VIEW.ASYNC.S ;  /* 0x00000000000073c6 */ /* 0x000e740000000000 */
[----:B-1----:R1:W4:Y:S01]  /*0e30*/  SYNCS.EXCH.64 URZ, [UR4+0x170], UR6 ;  /* 0x0001700604ff75b2 */ /* 0x0023220008000100 */
[----:B------:R1:W2:Y:S01]  /*0e40*/  SYNCS.EXCH.64 URZ, [UR4+0x180], UR6 ;  /* 0x0001800604ff75b2 */ /* 0x0002a20008000100 */
[----:B------:R1:W3:Y:S01]  /*0e50*/  SYNCS.EXCH.64 URZ, [UR4+0x178], UR6 ;  /* 0x0001780604ff75b2 */ /* 0x0002e20008000100 */
[----:B------:R1:W1:Y:S01]  /*0e60*/  SYNCS.EXCH.64 URZ, [UR4+0x188], UR6 ;  /* 0x0001880604ff75b2 */ /* 0x0002620008000100 */
[----:B------:R-:W-:Y:S01]  /*0e70*/  NOP ;  /* 0x0000000000007918 */ /* 0x000fe20000000000 */
.L_x_15:
[----:B-123--:R-:W1:Y:S01]  /*0e80*/  LDCU UR4, c[0x0][0x36c] ;  /* 0x00006d80ff0477ac */ /* 0x00ee620008000800 */
[----:B------:R-:W-:Y:S01]  /*0e90*/  ISETP.NE.OR P3, PT, R0, 0x2, !P3 ;  /* 0x000000020000780c */ /* 0x000fe20005f65670 */
[----:B------:R-:W-:Y:S01]  /*0ea0*/  NOP ;  /* 0x0000000000007918 */ /* 0x000fe20000000000 */
[----:B------:R-:W-:Y:S01]  /*0eb0*/  LOP3.LUT R0, R55, 0x1f, RZ, 0xc0, !PT ;  /* 0x0000001f37007812 */ /* 0x000fe200078ec0ff */
[----:B------:R-:W-:Y:S02]  /*0ec0*/  UISETP.NE.AND UP4, UPT, UR18, 0x2, UPT ;  /* 0x000000021200788c */ /* 0x000fe4000bf85270 */
[----:B------:R-:W-:Y:S02]  /*0ed0*/  UISETP.NE.AND UP5, UPT, UR18, URZ, UPT ;  /* 0x000000ff1200728c */ /* 0x000fe4000bfa5270 */
[----:B-1----:R-:W-:-:S09]  /*0ee0*/  UISETP.EQ.U32.AND UP6, UPT, UR4, 0x1, UPT ;  /* 0x000000010400788c */ /* 0x002fd2000bfc2070 */
[----:B------:R-:W-:Y:S05]  /*0ef0*/  BRA.U !UP6, `(.L_x_16) ;  /* 0x000000010e087547 */ /* 0x000fea000b800000 */
[----:B----4-:R-:W-:Y:S01]  /*0f00*/  UCGABAR_ARV ;  /* 0x00000000000079c7 */ /* 0x010fe20008000000 */
[----:B------:R-:W-:Y:S05]  /*0f10*/  BRA `(.L_x_17) ;  /* 0x0000000000047947 */ /* 0x000fea0003800000 */
.L_x_16:
[----:B----4-:R-:W-:Y:S01]  /*0f20*/  NOP ;  /* 0x0000000000007918 */ /* 0x010fe20000000000 */
.L_x_17:
[----:B------:R-:W1:Y:S01]  /*0f30*/  S2UR UR26, SR_CTAID.X ;  /* 0x00000000001a79c3 */ /* 0x000e620000002500 */
[----:B------:R-:W-:-:S05]  /*0f40*/  CS2R.32 R48, SR_CgaSize ;  /* 0x0000000000307805 */ /* 0x000fca0000008a00 */
[----:B------:R-:W-:-:S05]  /*0f50*/  IMAD R48, R48, -0xa0, RZ ;  /* 0xffffff6030307824 */ /* 0x000fca00078e02ff */
[----:B------:R-:W-:-:S14]  /*0f60*/  R2UR UR5, R48 ;  /* 0x00000000300572ca */ /* 0x000fdc00000e0000 */
[----:B------:R-:W2:Y:S01]  /*0f70*/  LDCU UR5, c[0x0][UR5+0x2b0] ;  /* 0x00005600050577ac */ /* 0x000ea20008000800 */
[----:B------:R-:W-:-:S05]  /*0f80*/  CS2R.32 R48, SR_CgaSize ;  /* 0x0000000000307805 */ /* 0x000fca0000008a00 */
[----:B------:R-:W-:-:S05]  /*0f90*/  IMAD R48, R48, -0xa0, RZ ;  /* 0xffffff6030307824 */ /* 0x000fca00078e02ff */
[----:B------:R-:W-:-:S14]  /*0fa0*/  R2UR UR4, R48 ;  /* 0x00000000300472ca */ /* 0x000fdc00000e0000 */
[----:B------:R-:W3:Y:S01]  /*0fb0*/  LDCU UR4, c[0x0][UR4+0x2b4] ;  /* 0x00005680040477ac */ /* 0x000ee20008000800 */
[----:B------:R-:W4:Y:S01]  /*0fc0*/  S2UR UR30, SR_CTAID.Y ;  /* 0x00000000001e79c3 */ /* 0x000f220000002600 */
[----:B------:R-:W-:-:S05]  /*0fd0*/  CS2R.32 R48, SR_CgaSize ;  /* 0x0000000000307805 */ /* 0x000fca0000008a00 */
[----:B------:R-:W-:-:S05]  /*0fe0*/  IMAD R48, R48, -0xa0, RZ ;  /* 0xffffff6030307824 */ /* 0x000fca00078e02ff */
[----:B------:R-:W-:-:S14]  /*0ff0*/  R2UR UR6, R48 ;  /* 0x00000000300672ca */ /* 0x000fdc00000e0000 */
[----:B------:R-:W3:Y:S01]  /*1000*/  LDCU UR6, c[0x0][UR6+0x2a0] ;  /* 0x00005400060677ac */ /* 0x000ee20008000800 */
[----:B------:R-:W-:-:S05]  /*1010*/  CS2R.32 R48, SR_CgaSize ;  /* 0x0000000000307805 */ /* 0x000fca0000008a00 */
[----:B------:R-:W-:-:S05]  /*1020*/  IMAD R48, R48, -0xa0, RZ ;  /* 0xffffff6030307824 */ /* 0x000fca00078e02ff */
[----:B------:R-:W-:-:S14]  /*1030*/  R2UR UR7, R48 ;  /* 0x00000000300772ca */ /* 0x000fdc00000e0000 */
[----:B------:R-:W3:Y:S01]  /*1040*/  LDCU UR7, c[0x0][UR7+0x2a4] ;  /* 0x00005480070777ac */ /* 0x000ee20008000800 */
[----:B------:R-:W-:Y:S01]  /*1050*/  USHF.L.U32 UR24, UR54, 0xb, URZ ;  /* 0x0000000b36187899 */ /* 0x000fe200080006ff */
[----:B------:R-:W3:Y:S01]  /*1060*/  LDCU UR19, c[0x0][0xb24] ;  /* 0x00016480ff1377ac */ /* 0x000ee20008000800 */
[----:B------:R-:W3:Y:S01]  /*1070*/  LDCU UR42, c[0x0][0xb24] ;  /* 0x00016480ff2a77ac */ /* 0x000ee20008000800 */
[----:B-1----:R-:W-:Y:S01]  /*1080*/  I2FP.F32.U32 R3, UR26 ;  /* 0x0000001a00037c45 */ /* 0x002fe20008201000 */
[----:B------:R-:W1:Y:S04]  /*1090*/  LDCU UR22, c[0x0][0xb30] ;  /* 0x00016600ff1677ac */ /* 0x000e680008000800 */
[----:B--2---:R-:W-:Y:S01]  /*10a0*/  FMUL R3, R3, UR5 ;  /* 0x0000000503037c20 */ /* 0x004fe20008400000 */
[----:B------:R-:W-:Y:S01]  /*10b0*/  ULOP3.LUT UR24, UR24, 0x800, URZ, 0xc0, !UPT ;  /* 0x0000080018187892 */ /* 0x000fe2000f8ec0ff */
[----:B----4-:R-:W-:-:S04]  /*10c0*/  I2FP.F32.U32 R2, UR30 ;  /* 0x0000001e00027c45 */ /* 0x010fc80008201000 */
[----:B------:R-:W2:Y:S01]  /*10d0*/  F2I.U32.TRUNC.NTZ R3, R3 ;  /* 0x0000000300037305 */ /* 0x000ea2000020f000 */
[----:B---3--:R-:W-:-:S07]  /*10e0*/  FMUL R2, R2, UR4 ;  /* 0x0000000402027c20 */ /* 0x008fce0008400000 */
[----:B------:R-:W3:Y:S01]  /*10f0*/  F2I.U32.TRUNC.NTZ R2, R2 ;  /* 0x0000000200027305 */ /* 0x000ee2000020f000 */
[----:B--2---:R-:W-:Y:S02]  /*1100*/  R2UR UR5, R3 ;  /* 0x00000000030572ca */ /* 0x004fe400000e0000 */
[----:B---3--:R-:W-:Y:S02]  /*1110*/  R2UR UR4, R2 ;  /* 0x00000000020472ca */ /* 0x008fe400000e0000 */
[----:B------:R-:W-:-:S09]  /*1120*/  PRMT R2, RZ, 0x7610, R2 ;  /* 0x00007610ff027816 */ /* 0x000fd20000000002 */
[----:B------:R-:W-:-:S04]  /*1130*/  UIADD3 UR5, UPT, UPT, -UR5, URZ, URZ ;  /* 0x000000ff05057290 */ /* 0x000fc8000fffe1ff */
[----:B------:R-:W-:Y:S02]  /*1140*/  UIMAD UR5, UR6, UR5, UR26 ;  /* 0x00000005060572a4 */ /* 0x000fe4000f8e021a */
[----:B------:R-:W-:-:S04]  /*1150*/  UIADD3 UR4, UPT, UPT, -UR4, URZ, URZ ;  /* 0x000000ff04047290 */ /* 0x000fc8000fffe1ff */
[----:B------:R-:W-:Y:S01]  /*1160*/  IMAD.U32 R48, RZ, RZ, UR5 ;  /* 0x00000005ff307e24 */ /* 0x000fe2000f8e00ff */
[----:B------:R-:W-:-:S06]  /*1170*/  UIMAD UR4, UR7, UR4, UR30 ;  /* 0x00000004070472a4 */ /* 0x000fcc000f8e021e */
[----:B------:R-:W-:Y:S01]  /*1180*/  IMAD.U32 R47, RZ, RZ, UR4 ;  /* 0x00000004ff2f7e24 */ /* 0x000fe2000f8e00ff */
[----:B-1----:R-:W-:Y:S06]  /*1190*/  BRA.U UP5, `(.L_x_18) ;  /* 0x00000001052c7547 */ /* 0x002fec000b800000 */
[----:B------:R-:W-:Y:S02]  /*11a0*/  R2UR UR4, R47 ;  /* 0x000000002f0472ca */ /* 0x000fe400000e0000 */
[----:B------:R-:W-:-:S11]  /*11b0*/  R2UR UR6, R48 ;  /* 0x00000000300672ca */ /* 0x000fd600000e0000 */
[----:B------:R-:W-:-:S04]  /*11c0*/  UISETP.NE.AND UP0, UPT, UR4, URZ, UPT ;  /* 0x000000ff0400728c */ /* 0x000fc8000bf05270 */
[----:B------:R-:W-:-:S04]  /*11d0*/  UISETP.EQ.OR UP0, UPT, UR6, URZ, !UP0 ;  /* 0x000000ff0600728c */ /* 0x000fc8000c702670 */
[----:B------:R-:W-:Y:S02]  /*11e0*/  USEL UR5, URZ, 0x1, !UP0 ;  /* 0x00000001ff057887 */ /* 0x000fe4000c000000 */
[----:B------:R-:W-:-:S04]  /*11f0*/  UISETP.NE.AND UP0, UPT, UR4, URZ, UPT ;  /* 0x000000ff0400728c */ /* 0x000fc8000bf05270 */
[----:B------:R-:W-:Y:S02]  /*1200*/  USEL UR4, URZ, 0x2, UP0 ;  /* 0x00000002ff047887 */ /* 0x000fe40008000000 */
[----:B------:R-:W-:-:S04]  /*1210*/  UISETP.NE.AND UP0, UPT, UR6, 0x1, UPT ;  /* 0x000000010600788c */ /* 0x000fc8000bf05270 */
[----:B------:R-:W-:-:S04]  /*1220*/  USEL UR4, UR4, 0x2, UP0 ;  /* 0x0000000204047887 */ /* 0x000fc80008000000 */
[----:B------:R-:W-:-:S06]  /*1230*/  UIADD3 UR4, UPT, UPT, UR5, UR4, URZ ;  /* 0x0000000405047290 */ /* 0x000fcc000fffe0ff */
[----:B------:R-:W-:-:S07]  /*1240*/  IMAD.U32 R2, RZ, RZ, UR4 ;  /* 0x00000004ff027e24 */ /* 0x000fce000f8e00ff */
.L_x_18:
[----:B------:R-:W1:Y:S01]  /*1250*/  S2UR UR36, SR_CTAID.Z ;  /* 0x00000000002479c3 */ /* 0x000e620000002700 */
[----:B------:R-:W-:-:S09]  /*1260*/  UISETP.GE.AND UP0, UPT, UR19, 0x1, UPT ;  /* 0x000000011300788c */ /* 0x000fd2000bf06270 */
[----:B------:R-:W-:Y:S05]  /*1270*/  BRA.U !UP0, `(.L_x_19) ;  /* 0x0000000108d07547 */ /* 0x000fea000b800000 */
[----:B------:R-:W2:Y:S01]  /*1280*/  LDCU UR20, c[0x0][0xb0c] ;  /* 0x00016180ff1477ac */ /* 0x000ea20008000800 */
[----:B------:R-:W3:Y:S01]  /*1290*/  LDCU.128 UR12, c[0x0][0xb10] ;  /* 0x00016200ff0c77ac */ /* 0x000ee20008000c00 */
[----:B------:R-:W4:Y:S01]  /*12a0*/  LDCU UR6, c[0x0][0x370] ;  /* 0x00006e00ff0677ac */ /* 0x000f220008000800 */
[----:B------:R-:W1:Y:S01]  /*12b0*/  LDCU UR7, c[0x0][0x374] ;  /* 0x00006e80ff0777ac */ /* 0x000e620008000800 */
[----:B------:R-:W1:Y:S01]  /*12c0*/  LDCU UR21, c[0x0][0xb20] ;  /* 0x00016400ff1577ac */ /* 0x000e620008000800 */
[----:B--2---:R-:W-:Y:S02]  /*12d0*/  UISETP.NE.AND UP0, UPT, UR20, 0x1, UPT ;  /* 0x000000011400788c */ /* 0x004fe4000bf05270 */
[----:B---3--:R-:W-:Y:S01]  /*12e0*/  UIMAD.WIDE.U32 UR4, UR26, UR12, URZ ;  /* 0x0000000c1a0472a5 */ /* 0x008fe2000f8e00ff */
[----:B------:R-:W2:Y:S01]  /*12f0*/  LDCU.64 UR8, c[0x0][0xb28] ;  /* 0x00016500ff0877ac */ /* 0x000ea20008000a00 */
[----:B----4-:R-:W-:Y:S02]  /*1300*/  UIMAD.WIDE.U32 UR10, UR6, UR12, URZ ;  /* 0x0000000c060a72a5 */ /* 0x010fe4000f8e00ff */
[----:B------:R-:W-:-:S02]  /*1310*/  USHF.R.U32.HI UR5, URZ, UR13, UR5 ;  /* 0x0000000dff057299 */ /* 0x000fc40008011605 */
[----:B------:R-:W-:Y:S02]  /*1320*/  UISETP.NE.AND UP2, UPT, UR19, 0x1, UPT ;  /* 0x000000011300788c */ /* 0x000fe4000bf45270 */
[----:B------:R-:W-:Y:S01]  /*1330*/  USEL UR5, UR26, UR5, !UP0 ;  /* 0x000000051a057287 */ /* 0x000fe2000c000000 */
[----:B------:R-:W-:Y:S01]  /*1340*/  UMOV UR10, UR11 ;  /* 0x0000000b000a7c82 */ /* 0x000fe20008000000 */
[----:B------:R-:W-:Y:S02]  /*1350*/  UIMAD.WIDE.U32 UR16, UR30, UR15, URZ ;  /* 0x0000000f1e1072a5 */ /* 0x000fe4000f8e00ff */
[----:B------:R-:W-:Y:S02]  /*1360*/  @UP0 USHF.R.U32.HI UR6, URZ, UR13, UR10 ;  /* 0x0000000dff060299 */ /* 0x000fe4000801160a */
[----:B------:R-:W-:Y:S02]  /*1370*/  UISETP.NE.AND UP0, UPT, UR14, 0x1, UPT ;  /* 0x000000010e00788c */ /* 0x000fe4000bf05270 */
[----:B-1----:R-:W-:-:S02]  /*1380*/  UIMAD.WIDE.U32 UR10, UR7, UR15, URZ ;  /* 0x0000000f070a72a5 */ /* 0x002fc4000f8e00ff */
[----:B--2---:R-:W-:Y:S01]  /*1390*/  UIMAD.WIDE.U32 UR12, UR6, UR8, URZ ;  /* 0x00000008060c72a5 */ /* 0x004fe2000f8e00ff */
[----:B------:R-:W-:Y:S02]  /*13a0*/  UMOV UR4, UR17 ;  /* 0x0000001100047c82 */ /* 0x000fe40008000000 */
[----:B------:R-:W-:Y:S02]  /*13b0*/  USHF.R.U32.HI UR4, URZ, UR21, UR4 ;  /* 0x00000015ff047299 */ /* 0x000fe40008011604 */
[----:B------:R-:W-:Y:S02]  /*13c0*/  UMOV UR10, UR11 ;  /* 0x0000000b000a7c82 */ /* 0x000fe40008000000 */
[----:B------:R-:W-:Y:S01]  /*13d0*/  UMOV UR12, UR13 ;  /* 0x0000000d000c7c82 */ /* 0x000fe20008000000 */
[----:B------:R-:W-:Y:S02]  /*13e0*/  @UP0 USHF.R.U32.HI UR7, URZ, UR21, UR10 ;  /* 0x00000015ff070299 */ /* 0x000fe4000801160a */
[----:B------:R-:W-:-:S02]  /*13f0*/  USEL UR4, UR30, UR4, !UP0 ;  /* 0x000000041e047287 */ /* 0x000fc4000c000000 */
[----:B------:R-:W-:Y:S02]  /*1400*/  UIMAD.WIDE.U32 UR10, UR7, UR8, URZ ;  /* 0x00000008070a72a5 */ /* 0x000fe4000f8e00ff */
[----:B------:R-:W-:Y:S02]  /*1410*/  @UP2 USHF.R.U32.HI UR6, URZ, UR9, UR12 ;  /* 0x00000009ff062299 */ /* 0x000fe4000801160c */
[----:B------:R-:W-:-:S03]  /*1420*/  UIMAD.WIDE.U32 UR12, UR4, UR8, URZ ;  /* 0x00000008040c72a5 */ /* 0x000fc6000f8e00ff */
[----:B------:R-:W-:Y:S02]  /*1430*/  UMOV UR10, UR11 ;  /* 0x0000000b000a7c82 */ /* 0x000fe40008000000 */
[----:B------:R-:W-:Y:S02]  /*1440*/  @UP2 USHF.R.U32.HI UR7, URZ, UR9, UR10 ;  /* 0x00000009ff072299 */ /* 0x000fe4000801160a */
[----:B------:R-:W-:Y:S02]  /*1450*/  UIMAD UR10, UR6, UR19, URZ ;  /* 0x00000013060a72a4 */ /* 0x000fe4000f8e02ff */
[----:B------:R-:W-:-:S04]  /*1460*/  UIMAD UR7, UR7, UR19, URZ ;  /* 0x00000013070772a4 */ /* 0x000fc8000f8e02ff */
[----:B------:R-:W-:-:S03]  /*1470*/  UISETP.GE.AND UP0, UPT, UR4, UR7, UPT ;  /* 0x000000070400728c */ /* 0x000fc6000bf06270 */
[----:B------:R-:W-:Y:S01]  /*1480*/  UMOV UR7, UR13 ;  /* 0x0000000d00077c82 */ /* 0x000fe20008000000 */
[----:B------:R-:W-:Y:S02]  /*1490*/  UISETP.GE.OR UP0, UPT, UR5, UR10, UP0 ;  /* 0x0000000a0500728c */ /* 0x000fe40008706670 */
[----:B------:R-:W-:Y:S02]  /*14a0*/  UIMAD.WIDE.U32 UR10, UR5, UR8, URZ ;  /* 0x00000008050a72a5 */ /* 0x000fe4000f8e00ff */
[----:B------:R-:W-:Y:S02]  /*14b0*/  USHF.R.U32.HI UR7, URZ, UR9, UR7 ;  /* 0x00000009ff077299 */ /* 0x000fe40008011607 */
[----:B------:R-:W-:Y:S02]  /*14c0*/  UIADD3 UR10, UPT, UPT, -UR4, URZ, URZ ;  /* 0x000000ff040a7290 */ /* 0x000fe4000fffe1ff */
[----:B------:R-:W-:Y:S02]  /*14d0*/  USEL UR7, UR4, UR7, !UP2 ;  /* 0x0000000704077287 */ /* 0x000fe4000d000000 */
[----:B------:R-:W-:Y:S01]  /*14e0*/  UIMAD UR10, UR14, UR10, UR30 ;  /* 0x0000000a0e0a72a4 */ /* 0x000fe2000f8e021e */
[----:B------:R-:W-:Y:S01]  /*14f0*/  @!UP0 UMOV UR8, UR11 ;  /* 0x0000000b00088c82 */ /* 0x000fe20008000000 */
[----:B------:R-:W-:-:S02]  /*1500*/  UIADD3 UR11, UPT, UPT, -UR5, URZ, URZ ;  /* 0x000000ff050b7290 */ /* 0x000fc4000fffe1ff */
[----:B------:R-:W-:Y:S02]  /*1510*/  @!UP0 USHF.R.U32.HI UR8, URZ, UR9, UR8 ;  /* 0x00000009ff088299 */ /* 0x000fe40008011608 */
[----:B------:R-:W-:Y:S02]  /*1520*/  UIADD3 UR9, UPT, UPT, -UR7, URZ, URZ ;  /* 0x000000ff07097290 */ /* 0x000fe4000fffe1ff */
[----:B------:R-:W-:Y:S02]  /*1530*/  @!UP0 USEL UR8, UR5, UR8, !UP2 ;  /* 0x0000000805088287 */ /* 0x000fe4000d000000 */
[----:B------:R-:W-:Y:S02]  /*1540*/  UIMAD UR9, UR19, UR9, UR4 ;  /* 0x00000009130972a4 */ /* 0x000fe4000f8e0204 */
[----:B------:R-:W-:Y:S02]  /*1550*/  @!UP0 UIADD3 UR7, UPT, UPT, UR7, -UR8, URZ ;  /* 0x8000000807078290 */ /* 0x000fe4000fffe0ff */
[----:B------:R-:W-:-:S02]  /*1560*/  @!UP0 UIMAD UR6, UR9, UR6, UR8 ;  /* 0x00000006090682a4 */ /* 0x000fc4000f8e0208 */
[----:B------:R-:W-:Y:S02]  /*1570*/  @!UP0 UIMAD UR4, UR7, UR19, UR5 ;  /* 0x00000013070482a4 */ /* 0x000fe4000f8e0205 */
[----:B------:R-:W-:Y:S02]  /*1580*/  UIMAD UR26, UR20, UR11, UR26 ;  /* 0x0000000b141a72a4 */ /* 0x000fe4000f8e021a */
[----:B------:R-:W-:Y:S01]  /*1590*/  UIMAD UR30, UR4, UR14, UR10 ;  /* 0x0000000e041e72a4 */ /* 0x000fe2000f8e020a */
[----:B------:R-:W-:Y:S02]  /*15a0*/  @!UP0 UMOV UR5, UR6 ;  /* 0x0000000600058c82 */ /* 0x000fe40008000000 */
[----:B------:R-:W-:-:S12]  /*15b0*/  UIMAD UR26, UR5, UR20, UR26 ;  /* 0x00000014051a72a4 */ /* 0x000fd8000f8e021a */
.L_x_19:
[----:B------:R-:W-:-:S09]  /*15c0*/  UISETP.NE.AND UP0, UPT, UR22, 0x1, UPT ;  /* 0x000000011600788c */ /* 0x000fd2000bf05270 */
[----:B------:R-:W-:Y:S05]  /*15d0*/  BRA.U UP0, `(.L_x_20) ;  /* 0x0000000100407547 */ /* 0x000fea000b800000 */
[----:B------:R-:W2:Y:S01]  /*15e0*/  LDCU.128 UR8, c[0x0][0xb10] ;  /* 0x00016200ff0877ac */ /* 0x000ea20008000c00 */
[----:B------:R-:W3:Y:S01]  /*15f0*/  LDCU UR12, c[0x0][0xb0c] ;  /* 0x00016180ff0c77ac */ /* 0x000ee20008000800 */
[----:B------:R-:W4:Y:S01]  /*1600*/  LDCU UR13, c[0x0][0xb20] ;  /* 0x00016400ff0d77ac */ /* 0x000f220008000800 */
[----:B--2---:R-:W-:Y:S02]  /*1610*/  UIMAD.WIDE.U32 UR4, UR26, UR8, URZ ;  /* 0x000000081a0472a5 */ /* 0x004fe4000f8e00ff */
[----:B------:R-:W-:Y:S02]  /*1620*/  UIMAD.WIDE.U32 UR6, UR30, UR11, URZ ;  /* 0x0000000b1e0672a5 */ /* 0x000fe4000f8e00ff */
[----:B---3--:R-:W-:Y:S02]  /*1630*/  UISETP.NE.AND UP0, UPT, UR12, 0x1, UPT ;  /* 0x000000010c00788c */ /* 0x008fe4000bf05270 */
[----:B------:R-:W-:-:S03]  /*1640*/  USHF.R.U32.HI UR5, URZ, UR9, UR5 ;  /* 0x00000009ff057299 */ /* 0x000fc60008011605 */
[----:B------:R-:W-:Y:S01]  /*1650*/  UMOV UR4, UR7 ;  /* 0x0000000700047c82 */ /* 0x000fe20008000000 */
[----:B------:R-:W-:Y:S02]  /*1660*/  USEL UR5, UR26, UR5, !UP0 ;  /* 0x000000051a057287 */ /* 0x000fe4000c000000 */
[----:B------:R-:W-:Y:S02]  /*1670*/  UISETP.NE.AND UP0, UPT, UR10, 0x1, UPT ;  /* 0x000000010a00788c */ /* 0x000fe4000bf05270 */
[----:B----4-:R-:W-:-:S04]  /*1680*/  USHF.R.U32.HI UR4, URZ, UR13, UR4 ;  /* 0x0000000dff047299 */ /* 0x010fc80008011604 */
[----:B------:R-:W-:-:S04]  /*1690*/  USEL UR4, UR30, UR4, !UP0 ;  /* 0x000000041e047287 */ /* 0x000fc8000c000000 */
[----:B------:R-:W-:Y:S02]  /*16a0*/  UIADD3 UR6, UPT, UPT, UR5, -UR4, URZ ;  /* 0x8000000405067290 */ /* 0x000fe4000fffe0ff */
[----:B------:R-:W-:Y:S02]  /*16b0*/  UIADD3 UR4, UPT, UPT, -UR5, UR4, URZ ;  /* 0x0000000405047290 */ /* 0x000fe4000fffe1ff */
[----:B------:R-:W-:Y:S02]  /*16c0*/  UIMAD UR30, UR6, UR10, UR30 ;  /* 0x0000000a061e72a4 */ /* 0x000fe4000f8e021e */
[----:B------:R-:W-:-:S12]  /*16d0*/  UIMAD UR26, UR4, UR12, UR26 ;  /* 0x0000000c041a72a4 */ /* 0x000fd8000f8e021a */
.L_x_20:
[----:B------:R-:W-:Y:S01]  /*16e0*/  UISETP.NE.AND UP0, UPT, UR18, 0x2, UPT ;  /* 0x000000021200788c */ /* 0x000fe2000bf05270 */
[----:B------:R-:W-:Y:S09]  /*16f0*/  BRA.U !UP6, `(.L_x_21) ;  /* 0x000000010e0c7547 */ /* 0x000ff2000b800000 */
[----:B------:R-:W-:Y:S01]  /*1700*/  UCGABAR_WAIT ;  /* 0x0000000000007dc7 */ /* 0x000fe20008000000 */
[----:B------:R-:W-:Y:S01]  /*1710*/  CCTL.IVALL ;  /* 0x00000000ff00798f */ /* 0x000fe20002000000 */
[----:B------:R-:W-:Y:S05]  /*1720*/  BRA `(.L_x_22) ;  /* 0x0000000000047947 */ /* 0x000fea0003800000 */
.L_x_21:
[----:B------:R-:W-:Y:S06]  /*1730*/  BAR.SYNC.DEFER_BLOCKING 0x0 ;  /* 0x0000000000007b1d */ /* 0x000fec0000010000 */
.L_x_22:
[----:B------:R-:W-:Y:S05]  /*1740*/  BRA.U UP0, `(.L_x_23) ;  /* 0x0000001900147547 */ /* 0x000fea000b800000 */
[----:B------:R-:W2:Y:S01]  /*1750*/  LDCU UR6, c[0x0][0x38c] ;  /* 0x00007180ff0677ac */ /* 0x000ea20008000800 */
[----:B------:R-:W-:Y:S01]  /*1760*/  PLOP3.LUT P1, PT, PT, PT, UP3, 0x80, 0x8 ;  /* 0x000000000008781c */ /* 0x000fe20003f2f038 */
[----:B------:R-:W-:Y:S01]  /*1770*/  IMAD.MOV.U32 R12, RZ, RZ, 0x1 ;  /* 0x00000001ff0c7424 */ /* 0x000fe200078e00ff */
[----:B------:R-:W-:Y:S01]  /*1780*/  ISETP.EQ.OR P2, PT, R0, RZ, P3 ;  /* 0x000000ff0000720c */ /* 0x000fe20001f42670 */
[----:B------:R-:W-:Y:S01]  /*1790*/  UISETP.NE.AND UP1, UPT, UR18, URZ, UPT ;  /* 0x000000ff1200728c */ /* 0x000fe2000bf25270 */
[----:B------:R-:W-:Y:S01]  /*17a0*/  PLOP3.LUT P1, PT, P1, PT, PT, 0x8, 0x80 ;  /* 0x000000000080781c */ /* 0x000fe20000f2e170 */
[----:B------:R-:W-:Y:S01]  /*17b0*/  USEL UR25, URZ, 0x1, UP4 ;  /* 0x00000001ff197887 */ /* 0x000fe2000a000000 */
[----:B------:R-:W-:Y:S01]  /*17c0*/  CS2R R10, SRZ ;  /* 0x00000000000a7805 */ /* 0x000fe2000001ff00 */
[----:B------:R-:W-:Y:S01]  /*17d0*/  IMAD.MOV.U32 R9, RZ, RZ, RZ ;  /* 0x000000ffff097224 */ /* 0x000fe200078e00ff */
[----:B------:R-:W3:Y:S01]  /*17e0*/  LDCU UR39, c[0x0][0x370] ;  /* 0x00006e00ff2777ac */ /* 0x000ee20008000800 */
[----:B------:R-:W-:Y:S01]  /*17f0*/  IMAD.MOV.U32 R8, RZ, RZ, 0x1 ;  /* 0x00000001ff087424 */ /* 0x000fe200078e00ff */
[----:B------:R-:W4:Y:S01]  /*1800*/  LDCU.64 UR28, c[0x0][0x348] ;  /* 0x00006900ff1c77ac */ /* 0x000f220008000a00 */
[----:B------:R-:W-:-:S02]  /*1810*/  USHF.R.U32.HI UR44, URZ, 0x6, UR24 ;  /* 0x00000006ff2c7899 */ /* 0x000fc40008011618 */
[----:B--2---:R-:W-:Y:S02]  /*1820*/  UIADD3 UR5, UPT, UPT, UR6, 0x3f, URZ ;  /* 0x0000003f06057890 */ /* 0x004fe4000fffe0ff */
[----:B------:R-:W-:Y:S02]  /*1830*/  UIADD3 UR45, UPT, UPT, UR6, 0x7e, URZ ;  /* 0x0000007e062d7890 */ /* 0x000fe4000fffe0ff */
[----:B------:R-:W-:Y:S01]  /*1840*/  USHF.R.S32.HI UR4, URZ, 0x1f, UR5 ;  /* 0x0000001fff047899 */ /* 0x000fe20008011405 */
[----:B------:R-:W2:Y:S03]  /*1850*/  LDCU UR38, c[0x0][0x374] ;  /* 0x00006e80ff2677ac */ /* 0x000ea60008000800 */
[----:B------:R-:W-:Y:S02]  /*1860*/  ULEA.HI UR4, UR4, UR5, URZ, 0x6 ;  /* 0x0000000504047291 */ /* 0x000fe4000f8f30ff */
[----:B------:R-:W-:-:S02]  /*1870*/  USEL UR25, UR25, 0x2, UP1 ;  /* 0x0000000219197887 */ /* 0x000fc40008800000 */
[----:B------:R-:W-:Y:S02]  /*1880*/  USHF.R.S32.HI UR41, URZ, 0x6, UR4 ;  /* 0x00000006ff297899 */ /* 0x000fe40008011404 */
[----:B------:R-:W-:Y:S02]  /*1890*/  UIADD3 UR4, UPT, UPT, UR6, -0x1, URZ ;  /* 0xffffffff06047890 */ /* 0x000fe4000fffe0ff */
[----:B------:R-:W-:Y:S02]  /*18a0*/  UISETP.LT.U32.AND UP0, UPT, UR41, 0xd, UPT ;  /* 0x0000000d2900788c */ /* 0x000fe4000bf01070 */
[----:B------:R-:W-:Y:S02]  /*18b0*/  UISETP.GE.U32.AND UP2, UPT, UR4, -0x7f, UPT ;  /* 0xffffff810400788c */ /* 0x000fe4000bf46070 */
[----:B------:R-:W-:Y:S01]  /*18c0*/  USEL UR40, UR41, 0xd, UP0 ;  /* 0x0000000d29287887 */ /* 0x000fe20008000000 */
[----:B------:R-:W-:-:S03]  /*18d0*/  UMOV UR5, URZ ;  /* 0x000000ff00057c82 */ /* 0x000fc60008000000 */
[----:B------:R-:W-:Y:S02]  /*18e0*/  UIADD3 UR21, UPT, UPT, UR40, -0x1, URZ ;  /* 0xffffffff28157890 */ /* 0x000fe4000fffe0ff */
[----:B------:R-:W-:-:S03]  /*18f0*/  UIADD3 UR43, UPT, UPT, UR41, -UR40, URZ ;  /* 0x80000028292b7290 */ /* 0x000fc6000fffe0ff */
[----:B------:R-:W-:-:S04]  /*1900*/  @UP2 UIADD3 UR21, UPT, UPT, UR40, URZ, URZ ;  /* 0x000000ff28152290 */ /* 0x000fc8000fffe0ff */
[----:B--234-:R-:W-:-:S12]  /*1910*/  UIADD3 UR21, UPT, UPT, UR21, 0x1, URZ ;  /* 0x0000000115157890 */ /* 0x01cfd8000fffe0ff */
.L_x_43:
[----:B------:R-:W-:Y:S01]  /*1920*/  UISETP.NE.AND UP0, UPT, UR54, URZ, UPT ;  /* 0x000000ff3600728c */ /* 0x000fe2000bf05270 */
[----:B------:R-:W2:Y:S08]  /*1930*/  S2UR UR54, SR_CgaCtaId ;  /* 0x00000000003679c3 */ /* 0x000eb00000008800 */
[----:B------:R-:W-:Y:S05]  /*1940*/  BRA.U UP0, `(.L_x_24) ;  /* 0x0000000100347547 */ /* 0x000fea000b800000 */
[----:B------:R-:W3:Y:S01]  /*1950*/  S2R R0, SR_CgaCtaId ;  /* 0x0000000000007919 */ /* 0x000ee20000008800 */
[----:B------:R-:W-:-:S04]  /*1960*/  MOV R2, 0x400 ;  /* 0x0000040000027802 */ /* 0x000fc80000000f00 */
[----:B---3--:R-:W-:Y:S02]  /*1970*/  LEA R0, R0, R2, 0x18 ;  /* 0x0000000200007211 */ /* 0x008fe400078ec0ff */
[----:B------:R-:W-:-:S03]  /*1980*/  SHF.L.U32 R2, R8, 0x1f, RZ ;  /* 0x0000001f08027819 */ /* 0x000fc600000006ff */
[----:B------:R-:W-:-:S04]  /*1990*/  IMAD R0, R9, 0x8, R0 ;  /* 0x0000000809007824 */ /* 0x000fc800078e0200 */
[----:B------:R-:W3:Y:S02]  /*19a0*/  SYNCS.PHASECHK.TRANS64.TRYWAIT P0, [R0+URZ+0x180], R2 ;  /* 0x00018002000075a7 */ /* 0x000ee400080011ff */
[----:B---3--:R-:W-:Y:S05]  /*19b0*/  @!P0 BRA `(.L_x_25) ;  /* 0x0000006000988947 */ /* 0x008fea0003800000 */
.L_x_132:
[----:B------:R-:W-:Y:S01]  /*19c0*/  VIADD R9, R9, 0x1 ;  /* 0x0000000109097836 */ /* 0x000fe20000000000 */
[----:B------:R3:W-:Y:S04]  /*19d0*/  SYNCS.ARRIVE.TRANS64.A1T0 RZ, [R0+URZ+0x170], RZ ;  /* 0x000170ff00ff79a7 */ /* 0x0007e800081000ff */
[----:B------:R-:W-:-:S04]  /*19e0*/  ISETP.NE.AND P0, PT, R9, 0x2, PT ;  /* 0x000000020900780c */ /* 0x000fc80003f05270 */
[----:B------:R-:W-:Y:S02]  /*19f0*/  SEL R9, R9, RZ, P0 ;  /* 0x000000ff09097207 */ /* 0x000fe40000000000 */
[----:B---3--:R-:W-:-:S04]  /*1a00*/  SEL R0, RZ, 0x1, P0 ;  /* 0x00000001ff007807 */ /* 0x008fc80000000000 */
[----:B------:R-:W-:-:S07]  /*1a10*/  LOP3.LUT R8, R8, R0, RZ, 0x3c, !PT ;  /* 0x0000000008087212 */ /* 0x000fce00078e3cff */
.L_x_24:
[----:B------:R-:W-:Y:S01]  /*1a20*/  UMOV UR6, 0x400 ;  /* 0x0000040000067882 */ /* 0x000fe20000000000 */
[----:B------:R-:W-:Y:S01]  /*1a30*/  SHF.L.U32 R0, R12, 0x1f, RZ ;  /* 0x0000001f0c007819 */ /* 0x000fe200000006ff */
[----:B--2---:R-:W-:Y:S02]  /*1a40*/  ULEA UR6, UR54, UR6, 0x18 ;  /* 0x0000000636067291 */ /* 0x004fe4000f8ec0ff */
[----:B------:R-:W-:Y:S02]  /*1a50*/  UISETP.GE.U32.AND UP0, UPT, UR45, 0x7f, UPT ;  /* 0x0000007f2d00788c */ /* 0x000fe4000bf06070 */
[----:B------:R-:W-:Y:S02]  /*1a60*/  ULEA UR4, UR5, UR6, 0x3 ;  /* 0x0000000605047291 */ /* 0x000fe4000f8e18ff */
[----:B------:R-:W-:Y:S02]  /*1a70*/  USHF.L.U32 UR35, UR26, 0x6, URZ ;  /* 0x000000061a237899 */ /* 0x000fe400080006ff */
[----:B------:R-:W-:Y:S01]  /*1a80*/  ULEA UR11, UR30, UR44, 0x6 ;  /* 0x0000002c1e0b7291 */ /* 0x000fe2000f8e30ff */
[----:B------:R-:W-:-:S04]  /*1a90*/  UMOV UR13, URZ ;  /* 0x000000ff000d7c82 */ /* 0x000fc80008000000 */
[----:B------:R2:W3:Y:S01]  /*1aa0*/  SYNCS.PHASECHK.TRANS64.TRYWAIT P0, [UR4+0x68], R0 ;  /* 0x00006800ff0075a7 */ /* 0x0004e20008001104 */
[----:B------:R-:W-:Y:S06]  /*1ab0*/  BRA.U !UP0, `(.L_x_26) ;  /* 0x0000000108c07547 */ /* 0x000fec000b800000 */
[----:B------:R-:W-:Y:S01]  /*1ac0*/  UMOV UR7, URZ ;  /* 0x000000ff00077c82 */ /* 0x000fe20008000000 */
[----:B------:R-:W-:-:S05]  /*1ad0*/  UMOV UR4, UR5 ;  /* 0x0000000500047c82 */ /* 0x000fca0008000000 */
.L_x_32:
[----:B------:R-:W-:Y:S01]  /*1ae0*/  ULEA UR33, UR4, UR6, 0x3 ;  /* 0x0000000604217291 */ /* 0x000fe2000f8e18ff */
[----:B---3--:R-:W-:Y:S01]  /*1af0*/  @!P3 MOV R2, 0x4000 ;  /* 0x000040000002b802 */ /* 0x008fe20000000f00 */
[----:B-1-34-:R-:W-:Y:S10]  /*1b00*/  @P0 BRA `(.L_x_27) ;  /* 0x00000000000c0947 */ /* 0x01aff40003800000 */
[----:B------:R-:W-:-:S04]  /*1b10*/  SHF.L.U32 R3, R12, 0x1f, RZ ;  /* 0x0000001f0c037819 */ /* 0x000fc800000006ff */
[----:B------:R-:W3:Y:S02]  /*1b20*/  SYNCS.PHASECHK.TRANS64.TRYWAIT P0, [UR33+0x68], R3 ;  /* 0x00006803ff0075a7 */ /* 0x000ee40008001121 */
[----:B---3--:R-:W-:Y:S05]  /*1b30*/  @!P0 BRA `(.L_x_28) ;  /* 0x00000060004c8947 */ /* 0x008fea0003800000 */
.L_x_27:
[----:B------:R3:W-:Y:S01]  /*1b40*/  @!P3 SYNCS.ARRIVE.TRANS64 RZ, [UR33], R2 ;  /* 0x00000002ffffb9a7 */ /* 0x0007e20008000021 */
[----:B------:R-:W-:-:S04]  /*1b50*/  ULOP3.LUT UR5, UR25, 0x2, URZ, 0xfc, !UPT ;  /* 0x0000000219057892 */ /* 0x000fc8000f8efcff */
[----:B------:R-:W-:-:S09]  /*1b60*/  UISETP.NE.AND UP0, UPT, UR5, 0x2, UPT ;  /* 0x000000020500788c */ /* 0x000fd2000bf05270 */
[----:B------:R-:W-:Y:S05]  /*1b70*/  BRA.U UP0, `(.L_x_29) ;  /* 0x0000000100047547 */ /* 0x000fea000b800000 */
[----:B-1----:R-:W-:Y:S05]  /*1b80*/  BPT.TRAP 0x1 ;  /* 0x000000040000795c */ /* 0x002fea0000300000 */
.L_x_29:
[----:B------:R-:W-:Y:S04]  /*1b90*/  BSSY.RECONVERGENT B0, `(.L_x_30) ;  /* 0x0000003000007945 */ /* 0x000fe80003800200 */
[----:B------:R-:W-:Y:S05]  /*1ba0*/  @P2 BRA `(.L_x_31) ;  /* 0x0000000000042947 */ /* 0x000fea0003800000 */
[----:B-1----:R-:W-:Y:S05]  /*1bb0*/  BPT.TRAP 0x1 ;  /* 0x000000040000795c */ /* 0x002fea0000300000 */
.L_x_31:
[----:B-1----:R-:W-:Y:S05]  /*1bc0*/  BSYNC.RECONVERGENT B0 ;  /* 0x0000000000007941 */ /* 0x002fea0003800200 */
.L_x_30:
[----:B------:R-:W-:Y:S02]  /*1bd0*/  UIADD3 UR5, UPT, UPT, UR4, 0x1, URZ ;  /* 0x0000000104057890 */ /* 0x000fe4000fffe0ff */
[----:B------:R-:W-:Y:S02]  /*1be0*/  ULEA UR32, UR4, UR6, 0xd ;  /* 0x0000000604207291 */ /* 0x000fe4000f8e68ff */
[----:B------:R-:W-:Y:S02]  /*1bf0*/  UISETP.NE.AND UP0, UPT, UR5, 0xd, UPT ;  /* 0x0000000d0500788c */ /* 0x000fe4000bf05270 */
[----:B------:R-:W-:Y:S02]  /*1c00*/  USHF.L.U32 UR34, UR7, 0x6, URZ ;  /* 0x0000000607227899 */ /* 0x000fe400080006ff */
[----:B------:R-:W-:Y:S02]  /*1c10*/  USEL UR9, URZ, 0x1, UP0 ;  /* 0x00000001ff097887 */ /* 0x000fe40008000000 */
[----:B------:R-:W-:-:S02]  /*1c20*/  USEL UR5, UR5, URZ, UP0 ;  /* 0x000000ff05057287 */ /* 0x000fc40008000000 */
[----:B------:R-:W-:Y:S02]  /*1c30*/  UIADD3 UR14, UP0, UPT, UR28, 0x180, URZ ;  /* 0x000001801c0e7890 */ /* 0x000fe4000ff1e0ff */
[----:B------:R-:W-:Y:S01]  /*1c40*/  ULEA UR8, UR5, UR6, 0x3 ;  /* 0x0000000605087291 */ /* 0x000fe2000f8e18ff */
[----:B------:R-:W-:Y:S01]  /*1c50*/  LOP3.LUT R12, R12, UR9, RZ, 0x3c, !PT ;  /* 0x000000090c0c7c12 */ /* 0x000fe2000f8e3cff */
[----:B------:R-:W-:Y:S02]  /*1c60*/  ULEA UR4, UR4, UR24, 0xc ;  /* 0x0000001804047291 */ /* 0x000fe4000f8e60ff */
[----:B------:R-:W-:Y:S01]  /*1c70*/  UIADD3 UR7, UPT, UPT, UR7, 0x1, URZ ;  /* 0x0000000107077890 */ /* 0x000fe2000fffe0ff */
[----:B--2---:R-:W-:Y:S01]  /*1c80*/  SHF.L.U32 R0, R12, 0x1f, RZ ;  /* 0x0000001f0c007819 */ /* 0x004fe200000006ff */
[----:B------:R-:W-:Y:S02]  /*1c90*/  UIADD3 UR16, UP1, UPT, UR28, 0x80, URZ ;  /* 0x000000801c107890 */ /* 0x000fe4000ff3e0ff */
[----:B------:R-:W-:Y:S01]  /*1ca0*/  UIADD3.X UR15, UPT, UPT, URZ, UR29, URZ, UP0, !UPT ;  /* 0x0000001dff0f7290 */ /* 0x000fe200087fe4ff */
[----:B------:R4:W1:Y:S01]  /*1cb0*/  SYNCS.PHASECHK.TRANS64.TRYWAIT P0, [UR8+0x68], R0 ;  /* 0x00006800ff0075a7 */ /* 0x0008620008001108 */
[----:B------:R-:W-:-:S02]  /*1cc0*/  ULEA UR4, UR4, UR6, 0x1 ;  /* 0x0000000604047291 */ /* 0x000fc4000f8e08ff */
[----:B------:R-:W-:Y:S02]  /*1cd0*/  UISETP.NE.AND UP0, UPT, UR7, UR21, UPT ;  /* 0x000000150700728c */ /* 0x000fe4000bf05270 */
[----:B------:R-:W-:Y:S02]  /*1ce0*/  UIADD3.X UR17, UPT, UPT, URZ, UR29, URZ, UP1, !UPT ;  /* 0x0000001dff117290 */ /* 0x000fe40008ffe4ff */
[----:B------:R-:W-:Y:S02]  /*1cf0*/  UIADD3 UR32, UPT, UPT, UR32, 0x3400, URZ ;  /* 0x0000340020207890 */ /* 0x000fe4000fffe0ff */
[----:B------:R-:W-:Y:S01]  /*1d00*/  UIADD3 UR8, UPT, UPT, UR4, 0x1d400, URZ ;  /* 0x0001d40004087890 */ /* 0x000fe2000fffe0ff */
[----:B------:R-:W-:Y:S01]  /*1d10*/  UMOV UR18, 0x0 ;  /* 0x0000000000127882 */ /* 0x000fe20000000000 */
[----:B------:R-:W-:Y:S01]  /*1d20*/  UMOV UR19, 0x10000000 ;  /* 0x1000000000137882 */ /* 0x000fe20000000000 */
[----:B------:R-:W-:Y:S01]  /*1d30*/  UMOV UR4, 0x30000 ;  /* 0x0003000000047882 */ /* 0x000fe20000000000 */
[----:B------:R-:W-:Y:S01]  /*1d40*/  UMOV UR12, UR36 ;  /* 0x00000024000c7c82 */ /* 0x000fe20008000000 */
[----:B------:R-:W-:Y:S01]  /*1d50*/  UMOV UR9, UR33 ;  /* 0x0000002100097c82 */ /* 0x000fe20008000000 */
[----:B------:R-:W-:Y:S01]  /*1d60*/  UMOV UR10, UR34 ;  /* 0x00000022000a7c82 */ /* 0x000fe20008000000 */
[----:B------:R-:W-:Y:S01]  /*1d70*/  UTMALDG.3D [UR32], [UR16], desc[UR18] ;  /* 0x00001220100075b4 */ /* 0x000fe20008011000 */
[----:B------:R-:W-:Y:S01]  /*1d80*/  UMOV UR13, UR21 ;  /* 0x00000015000d7c82 */ /* 0x000fe20008000000 */
[----:B------:R2:W-:Y:S02]  /*1d90*/  UTMALDG.3D.MULTICAST [UR8], [UR14], UR4, desc[UR18] ;  /* 0x000012080e0073b4 */ /* 0x0005e40008011804 */
[----:B--2---:R-:W-:Y:S01]  /*1da0*/  UMOV UR4, UR5 ;  /* 0x0000000500047c82 */ /* 0x004fe20008000000 */
[----:B------:R-:W-:Y:S05]  /*1db0*/  BRA.U UP0, `(.L_x_32) ;  /* 0xfffffffd00487547 */ /* 0x000fea000b83ffff */
.L_x_26:
[----:B------:R-:W-:Y:S01]  /*1dc0*/  ULEA UR4, UR5, UR6, 0x3 ;  /* 0x0000000605047291 */ /* 0x000fe2000f8e18ff */
[----:B--2-4-:R-:W-:Y:S01]  /*1dd0*/  SHF.L.U32 R0, R12, 0x1f, RZ ;  /* 0x0000001f0c007819 */ /* 0x014fe200000006ff */
[----:B------:R-:W-:Y:S01]  /*1de0*/  @!P1 SYNCS.ARRIVE.TRANS64.A1T0 RZ, [UR6+0x108], RZ ;  /* 0x000108ffffff99a7 */ /* 0x000fe20008100006 */
[----:B------:R-:W-:-:S06]  /*1df0*/  UISETP.GT.AND UP0, UPT, UR41, UR40, UPT ;  /* 0x000000282900728c */ /* 0x000fcc000bf04270 */
[----:B-1-3--:R1:W2:Y:S03]  /*1e00*/  SYNCS.PHASECHK.TRANS64.TRYWAIT P0, [UR4+0x68], R0 ;  /* 0x00006800ff0075a7 */ /* 0x00a2a60008001104 */
[----:B------:R-:W-:Y:S05]  /*1e10*/  BRA.U !UP0, `(.L_x_33) ;  /* 0x0000000108c47547 */ /* 0x000fea000b800000 */
[----:B------:R-:W-:Y:S01]  /*1e20*/  UIADD3 UR26, UPT, UPT, UR43, UR13, URZ ;  /* 0x0000000d2b1a7290 */ /* 0x000fe2000fffe0ff */
[----:B------:R-:W-:-:S11]  /*1e30*/  UMOV UR4, UR5 ;  /* 0x0000000500047c82 */ /* 0x000fd60008000000 */
.L_x_39:
[----:B------:R-:W-:Y:S01]  /*1e40*/  ULEA UR17, UR4, UR6, 0x3 ;  /* 0x0000000604117291 */ /* 0x000fe2000f8e18ff */
[----:B--2---:R-:W-:Y:S01]  /*1e50*/  @!P3 MOV R2, 0x4000 ;  /* 0x000040000002b802 */ /* 0x004fe20000000f00 */
[----:B--2-4-:R-:W-:Y:S10]  /*1e60*/  @P0 BRA `(.L_x_34) ;  /* 0x00000000000c0947 */ /* 0x014ff40003800000 */
[----:B------:R-:W-:-:S04]  /*1e70*/  SHF.L.U32 R3, R12, 0x1f, RZ ;  /* 0x0000001f0c037819 */ /* 0x000fc800000006ff */
[----:B------:R-:W2:Y:S02]  /*1e80*/  SYNCS.PHASECHK.TRANS64.TRYWAIT P0, [UR17+0x68], R3 ;  /* 0x00006803ff0075a7 */ /* 0x000ea40008001111 */
[----:B--2---:R-:W-:Y:S05]  /*1e90*/  @!P0 BRA `(.L_x_35) ;  /* 0x0000005c008c8947 */ /* 0x004fea0003800000 */
.L_x_34:
[----:B------:R2:W-:Y:S01]  /*1ea0*/  @!P3 SYNCS.ARRIVE.TRANS64 RZ, [UR17], R2 ;  /* 0x00000002ffffb9a7 */ /* 0x0005e20008000011 */
[----:B------:R-:W-:-:S04]  /*1eb0*/  ULOP3.LUT UR5, UR25, 0x2, URZ, 0xfc, !UPT ;  /* 0x0000000219057892 */ /* 0x000fc8000f8efcff */
[----:B------:R-:W-:-:S09]  /*1ec0*/  UISETP.NE.AND UP0, UPT, UR5, 0x2, UPT ;  /* 0x000000020500788c */ /* 0x000fd2000bf05270 */
[----:B------:R-:W-:Y:S05]  /*1ed0*/  BRA.U UP0, `(.L_x_36) ;  /* 0x0000000100047547 */ /* 0x000fea000b800000 */
[----:B------:R-:W-:Y:S05]  /*1ee0*/  BPT.TRAP 0x1 ;  /* 0x000000040000795c */ /* 0x000fea0000300000 */
.L_x_36:
[----:B------:R-:W-:Y:S04]  /*1ef0*/  BSSY.RECONVERGENT B0, `(.L_x_37) ;  /* 0x0000003000007945 */ /* 0x000fe80003800200 */
[----:B------:R-:W-:Y:S05]  /*1f00*/  @P2 BRA `(.L_x_38) ;  /* 0x0000000000042947 */ /* 0x000fea0003800000 */
[----:B------:R-:W-:Y:S05]  /*1f10*/  BPT.TRAP 0x1 ;  /* 0x000000040000795c */ /* 0x000fea0000300000 */
.L_x_38:
[----:B------:R-:W-:Y:S05]  /*1f20*/  BSYNC.RECONVERGENT B0 ;  /* 0x0000000000007941 */ /* 0x000fea0003800200 */
.L_x_37:
[----:B------:R-:W-:Y:S02]  /*1f30*/  UIADD3 UR5, UPT, UPT, UR4, 0x1, URZ ;  /* 0x0000000104057890 */ /* 0x000fe4000fffe0ff */
[----:B------:R-:W-:Y:S02]  /*1f40*/  ULEA UR16, UR4, UR6, 0xd ;  /* 0x0000000604107291 */ /* 0x000fe4000f8e68ff */
[----:B------:R-:W-:Y:S02]  /*1f50*/  UISETP.NE.AND UP0, UPT, UR5, 0xd, UPT ;  /* 0x0000000d0500788c */ /* 0x000fe4000bf05270 */
[----:B------:R-:W-:Y:S02]  /*1f60*/  ULEA UR4, UR4, UR24, 0xc ;  /* 0x0000001804047291 */ /* 0x000fe4000f8e60ff */
[----:B------:R-:W-:Y:S02]  /*1f70*/  USEL UR8, URZ, 0x1, UP0 ;  /* 0x00000001ff087887 */ /* 0x000fe40008000000 */
[----:B------:R-:W-:-:S02]  /*1f80*/  USEL UR5, UR5, URZ, UP0 ;  /* 0x000000ff05057287 */ /* 0x000fc40008000000 */
[----:B------:R-:W-:Y:S02]  /*1f90*/  UIADD3 UR22, UP1, UPT, UR28, 0x80, URZ ;  /* 0x000000801c167890 */ /* 0x000fe4000ff3e0ff */
[----:B------:R-:W-:Y:S01]  /*1fa0*/  UIADD3 UR14, UP0, UPT, UR28, 0x180, URZ ;  /* 0x000001801c0e7890 */ /* 0x000fe2000ff1e0ff */
[----:B------:R-:W-:Y:S01]  /*1fb0*/  LOP3.LUT R12, R12, UR8, RZ, 0x3c, !PT ;  /* 0x000000080c0c7c12 */ /* 0x000fe2000f8e3cff */
[----:B------:R-:W-:Y:S02]  /*1fc0*/  ULEA UR4, UR4, UR6, 0x1 ;  /* 0x0000000604047291 */ /* 0x000fe4000f8e08ff */
[----:B------:R-:W-:Y:S01]  /*1fd0*/  ULEA UR7, UR5, UR6, 0x3 ;  /* 0x0000000605077291 */ /* 0x000fe2000f8e18ff */
[----:B-1----:R-:W-:Y:S01]  /*1fe0*/  SHF.L.U32 R0, R12, 0x1f, RZ ;  /* 0x0000001f0c007819 */ /* 0x002fe200000006ff */
[----:B------:R-:W-:Y:S02]  /*1ff0*/  USHF.L.U32 UR18, UR13, 0x6, URZ ;  /* 0x000000060d127899 */ /* 0x000fe400080006ff */
[----:B------:R-:W-:-:S02]  /*2000*/  UIADD3 UR16, UPT, UPT, UR16, 0x3400, URZ ;  /* 0x0000340010107890 */ /* 0x000fc4000fffe0ff */
[----:B------:R-:W-:Y:S02]  /*2010*/  UIADD3.X UR23, UPT, UPT, URZ, UR29, URZ, UP1, !UPT ;  /* 0x0000001dff177290 */ /* 0x000fe40008ffe4ff */
[----:B------:R-:W-:Y:S01]  /*2020*/  UIADD3 UR8, UPT, UPT, UR4, 0x1d400, URZ ;  /* 0x0001d40004087890 */ /* 0x000fe2000fffe0ff */
[----:B------:R3:W4:Y:S01]  /*2030*/  SYNCS.PHASECHK.TRANS64.TRYWAIT P0, [UR7+0x68], R0 ;  /* 0x00006800ff0075a7 */ /* 0x0007220008001107 */
[----:B------:R-:W-:Y:S01]  /*2040*/  UIADD3.X UR15, UPT, UPT, URZ, UR29, URZ, UP0, !UPT ;  /* 0x0000001dff0f7290 */ /* 0x000fe200087fe4ff */
[----:B------:R-:W-:Y:S01]  /*2050*/  UMOV UR30, 0x0 ;  /* 0x00000000001e7882 */ /* 0x000fe20000000000 */
[----:B------:R-:W-:Y:S01]  /*2060*/  UMOV UR31, 0x10000000 ;  /* 0x10000000001f7882 */ /* 0x000fe20000000000 */
[----:B------:R-:W-:Y:S01]  /*2070*/  UMOV UR19, UR35 ;  /* 0x0000002300137c82 */ /* 0x000fe20008000000 */
[----:B------:R-:W-:Y:S01]  /*2080*/  UMOV UR20, UR36 ;  /* 0x0000002400147c82 */ /* 0x000fe20008000000 */
[----:B------:R-:W-:Y:S01]  /*2090*/  UMOV UR7, 0x30000 ;  /* 0x0003000000077882 */ /* 0x000fe20000000000 */
[----:B------:R-:W-:Y:S01]  /*20a0*/  UMOV UR12, UR36 ;  /* 0x00000024000c7c82 */ /* 0x000fe20008000000 */
[----:B------:R-:W-:Y:S01]  /*20b0*/  UMOV UR9, UR17 ;  /* 0x0000001100097c82 */ /* 0x000fe20008000000 */
[----:B------:R-:W-:Y:S01]  /*20c0*/  UMOV UR10, UR18 ;  /* 0x00000012000a7c82 */ /* 0x000fe20008000000 */
[----:B------:R3:W-:Y:S01]  /*20d0*/  UTMALDG.3D [UR16], [UR22], desc[UR30] ;  /* 0x00001e10160075b4 */ /* 0x0007e20008011000 */
[----:B------:R-:W-:Y:S01]  /*20e0*/  UIADD3 UR13, UPT, UPT, UR13, 0x1, URZ ;  /* 0x000000010d0d7890 */ /* 0x000fe2000fffe0ff */
[----:B------:R-:W-:-:S03]  /*20f0*/  UMOV UR4, UR5 ;  /* 0x0000000500047c82 */ /* 0x000fc60008000000 */
[----:B------:R-:W-:Y:S01]  /*2100*/  UISETP.NE.AND UP0, UPT, UR13, UR26, UPT ;  /* 0x0000001a0d00728c */ /* 0x000fe2000bf05270 */
[----:B------:R3:W-:Y:S08]  /*2110*/  UTMALDG.3D.MULTICAST [UR8], [UR14], UR7, desc[UR30] ;  /* 0x00001e080e0073b4 */ /* 0x0007f00008011807 */
[----:B---3--:R-:W-:Y:S05]  /*2120*/  BRA.U UP0, `(.L_x_39) ;  /* 0xfffffffd00447547 */ /* 0x008fea000b83ffff */
.L_x_33:
[C---:B------:R-:W-:Y:S01]  /*2130*/  LEA R3, R11.reuse, UR6, 0x3 ;  /* 0x000000060b037c11 */ /* 0x040fe2000f8e18ff */
[----:B------:R-:W-:Y:S01]  /*2140*/  NOP ;  /* 0x0000000000007918 */ /* 0x000fe20000000000 */
[----:B-1----:R-:W-:Y:S02]  /*2150*/  SHF.L.U32 R0, R10, 0x1f, RZ ;  /* 0x0000001f0a007819 */ /* 0x002fe400000006ff */
[----:B------:R-:W-:Y:S02]  /*2160*/  LEA R4, R11, UR6, 0x4 ;  /* 0x000000060b047c11 */ /* 0x000fe4000f8e20ff */
[----:B--2-4-:R-:W1:Y:S02]  /*2170*/  SYNCS.PHASECHK.TRANS64.TRYWAIT P0, [R3+URZ+0x110], R0 ;  /* 0x00011000030075a7 */ /* 0x014e6400080011ff */
[----:B-1----:R-:W-:Y:S05]  /*2180*/  @!P0 BRA `(.L_x_40) ;  /* 0x0000005800e88947 */ /* 0x002fea0003800000 */
.L_x_135:
[----:B------:R-:W2:Y:S01]  /*2190*/  LDS.128 R4, [R4+0x1a0] ;  /* 0x0001a00004047984 */ /* 0x000ea20000000c00 */
[----:B------:R-:W-:Y:S01]  /*21a0*/  UISETP.GE.AND UP0, UPT, UR42, 0x1, UPT ;  /* 0x000000012a00788c */ /* 0x000fe2000bf06270 */
[----:B------:R-:W-:Y:S01]  /*21b0*/  @!PT LDS RZ, [RZ] ;  /* 0x00000000fffff984 */ /* 0x000fe20000000800 */
[----:B------:R-:W-:Y:S01]  /*21c0*/  @!PT LDS RZ, [RZ] ;  /* 0x00000000fffff984 */ /* 0x000fe20000000800 */
[----:B------:R-:W-:Y:S01]  /*21d0*/  @!PT LDS RZ, [RZ] ;  /* 0x00000000fffff984 */ /* 0x000fe20000000800 */
[----:B------:R-:W-:Y:S01]  /*21e0*/  @!PT LDS RZ, [RZ] ;  /* 0x00000000fffff984 */ /* 0x000fe20000000800 */
[----:B------:R3:W-:Y:S06]  /*21f0*/  MEMBAR.ALL.CTA ;  /* 0x0000000000007992 */ /* 0x0007ec0000008000 */
[----:B---3--:R-:W3:Y:S01]  /*2200*/  FENCE.VIEW.ASYNC.S ;  /* 0x00000000000073c6 */ /* 0x008ee20000000000 */
[----:B--2---:R-:W-:-:S13]  /*2210*/  LOP3.LUT P0, RZ, R6, 0x1, RZ, 0xc0, !PT ;  /* 0x0000000106ff7812 */ /* 0x004fda000780c0ff */
[----:B---3--:R-:W-:Y:S01]  /*2220*/  VOTEU.ANY UP1, P0 ;  /* 0x0000000000ff7886 */ /* 0x008fe20000020100 */
[----:B------:R-:W-:-:S13]  /*2230*/  PLOP3.LUT P0, PT, PT, PT, UP1, 0x80, 0x8 ;  /* 0x000000000008781c */ /* 0x000fda0003f0f018 */
[----:B-1----:R-:W-:Y:S02]  /*2240*/  @P0 LOP3.LUT R0, R5, 0xffff, RZ, 0xc0, !PT ;  /* 0x0000ffff05000812 */ /* 0x002fe400078ec0ff */
[----:B------:R-:W-:Y:S02]  /*2250*/  @P0 MOV R2, R4 ;  /* 0x0000000400020202 */ /* 0x000fe40000000f00 */
[----:B------:R-:W-:Y:S01]  /*2260*/  @P0 R2UR UR7, R0 ;  /* 0x00000000000702ca */ /* 0x000fe200000e0000 */
[----:B------:R-:W-:Y:S01]  /*2270*/  VIADD R0, R3, 0x120 ;  /* 0x0000012003007836 */ /* 0x000fe20000000000 */
[----:B------:R-:W-:Y:S02]  /*2280*/  @P0 SHF.R.U32.HI R4, RZ, 0x10, R5 ;  /* 0x00000010ff040819 */ /* 0x000fe40000011605 */
[----:B------:R-:W-:Y:S02]  /*2290*/  @P0 R2UR UR8, R2 ;  /* 0x00000000020802ca */ /* 0x000fe400000e0000 */
[----:B------:R-:W-:-:S02]  /*22a0*/  PRMT R0, RZ, 0x654, R0 ;  /* 0x00000654ff007816 */ /* 0x000fc40000000000 */
[----:B------:R-:W-:Y:S02]  /*22b0*/  @P0 R2UR UR4, R4 ;  /* 0x00000000040402ca */ /* 0x000fe400000e0000 */
[----:B------:R1:W-:Y:S03]  /*22c0*/  SYNCS.ARRIVE.TRANS64.RED.A1T0 RZ, [R0+URZ], RZ ;  /* 0x000000ff00ff79a7 */ /* 0x0003e600081004ff */
[----:B------:R-:W-:-:S04]  /*22d0*/  @UP1 UMOV UR27, UR7 ;  /* 0x00000007001b1c82 */ /* 0x000fc80008000000 */
[----:B------:R-:W-:-:S04]  /*22e0*/  @UP1 UMOV UR37, UR8 ;  /* 0x0000000800251c82 */ /* 0x000fc80008000000 */
[----:B------:R-:W-:Y:S01]  /*22f0*/  @UP1 UMOV UR36, UR4 ;  /* 0x0000000400241c82 */ /* 0x000fe20008000000 */
[----:B------:R-:W-:Y:S05]  /*2300*/  BRA.U !UP0, `(.L_x_41) ;  /* 0x0000000108d47547 */ /* 0x000fea000b800000 */
[----:B------:R-:W2:Y:S01]  /*2310*/  LDCU.128 UR12, c[0x0][0xb10] ;  /* 0x00016200ff0c77ac */ /* 0x000ea20008000c00 */
[----:B------:R-:W3:Y:S01]  /*2320*/  LDCU UR26, c[0x0][0xb20] ;  /* 0x00016400ff1a77ac */ /* 0x000ee20008000800 */
[----:B------:R-:W4:Y:S01]  /*2330*/  LDCU UR20, c[0x0][0xb0c] ;  /* 0x00016180ff1477ac */ /* 0x000f220008000800 */
[----:B------:R-:W1:Y:S01]  /*2340*/  LDCU.64 UR10, c[0x0][0xb28] ;  /* 0x00016500ff0a77ac */ /* 0x000e620008000a00 */
[----:B------:R-:W-:Y:S02]  /*2350*/  UISETP.NE.AND UP3, UPT, UR42, 0x1, UPT ;  /* 0x000000012a00788c */ /* 0x000fe4000bf65270 */
[----:B--2---:R-:W-:Y:S02]  /*2360*/  UIMAD.WIDE.U32 UR16, UR38, UR15, URZ ;  /* 0x0000000f261072a5 */ /* 0x004fe4000f8e00ff */
[----:B------:R-:W-:Y:S02]  /*2370*/  UIMAD.WIDE.U32 UR8, UR39, UR12, URZ ;  /* 0x0000000c270872a5 */ /* 0x000fe4000f8e00ff */
[----:B------:R-:W-:-:S02]  /*2380*/  UISETP.NE.AND UP0, UPT, UR14, 0x1, UPT ;  /* 0x000000010e00788c */ /* 0x000fc4000bf05270 */
[----:B------:R-:W-:Y:S01]  /*2390*/  UIMAD.WIDE.U32 UR22, UR27, UR15, URZ ;  /* 0x0000000f1b1672a5 */ /* 0x000fe2000f8e00ff */
[----:B------:R-:W-:Y:S02]  /*23a0*/  UMOV UR16, UR17 ;  /* 0x0000001100107c82 */ /* 0x000fe40008000000 */
[----:B------:R-:W-:Y:S01]  /*23b0*/  UMOV UR8, UR9 ;  /* 0x0000000900087c82 */ /* 0x000fe20008000000 */
[----:B---3--:R-:W-:Y:S02]  /*23c0*/  USHF.R.U32.HI UR16, URZ, UR26, UR16 ;  /* 0x0000001aff107299 */ /* 0x008fe40008011610 */
[----:B----4-:R-:W-:Y:S02]  /*23d0*/  UISETP.NE.AND UP2, UPT, UR20, 0x1, UPT ;  /* 0x000000011400788c */ /* 0x010fe4000bf45270 */
[----:B------:R-:W-:Y:S02]  /*23e0*/  USHF.R.U32.HI UR8, URZ, UR13, UR8 ;  /* 0x0000000dff087299 */ /* 0x000fe40008011608 */
[----:B------:R-:W-:-:S02]  /*23f0*/  USEL UR7, UR38, UR16, !UP0 ;  /* 0x0000001026077287 */ /* 0x000fc4000c000000 */
[----:B------:R-:W-:Y:S02]  /*2400*/  USEL UR8, UR39, UR8, !UP2 ;  /* 0x0000000827087287 */ /* 0x000fe4000d000000 */
[----:B-1----:R-:W-:Y:S01]  /*2410*/  UIMAD.WIDE.U32 UR16, UR7, UR10, URZ ;  /* 0x0000000a071072a5 */ /* 0x002fe2000f8e00ff */
[----:B------:R-:W-:Y:S01]  /*2420*/  UMOV UR4, UR23 ;  /* 0x0000001700047c82 */ /* 0x000fe20008000000 */
[----:B------:R-:W-:Y:S02]  /*2430*/  UIMAD.WIDE.U32 UR18, UR37, UR12, URZ ;  /* 0x0000000c251272a5 */ /* 0x000fe4000f8e00ff */
[----:B------:R-:W-:-:S03]  /*2440*/  UIMAD.WIDE.U32 UR22, UR8, UR10, URZ ;  /* 0x0000000a081672a5 */ /* 0x000fc6000f8e00ff */
[----:B------:R-:W-:Y:S01]  /*2450*/  UMOV UR16, UR17 ;  /* 0x0000001100107c82 */ /* 0x000fe20008000000 */
[----:B------:R-:W-:Y:S02]  /*2460*/  USHF.R.U32.HI UR4, URZ, UR26, UR4 ;  /* 0x0000001aff047299 */ /* 0x000fe40008011604 */
[----:B------:R-:W-:Y:S01]  /*2470*/  @UP3 USHF.R.U32.HI UR7, URZ, UR11, UR16 ;  /* 0x0000000bff073299 */ /* 0x000fe20008011610 */
[----:B------:R-:W-:Y:S01]  /*2480*/  UMOV UR18, UR19 ;  /* 0x0000001300127c82 */ /* 0x000fe20008000000 */
[----:B------:R-:W-:Y:S01]  /*2490*/  UMOV UR22, UR23 ;  /* 0x0000001700167c82 */ /* 0x000fe20008000000 */
[----:B------:R-:W-:Y:S02]  /*24a0*/  USHF.R.U32.HI UR13, URZ, UR13, UR18 ;  /* 0x0000000dff0d7299 */ /* 0x000fe40008011612 */
[----:B------:R-:W-:Y:S02]  /*24b0*/  USEL UR4, UR27, UR4, !UP0 ;  /* 0x000000041b047287 */ /* 0x000fe4000c000000 */
[----:B------:R-:W-:-:S02]  /*24c0*/  @UP3 USHF.R.U32.HI UR8, URZ, UR11, UR22 ;  /* 0x0000000bff083299 */ /* 0x000fc40008011616 */
[----:B------:R-:W-:Y:S02]  /*24d0*/  UIMAD UR9, UR42, UR7, URZ ;  /* 0x000000072a0972a4 */ /* 0x000fe4000f8e02ff */
[----:B------:R-:W-:Y:S02]  /*24e0*/  USEL UR7, UR37, UR13, !UP2 ;  /* 0x0000000d25077287 */ /* 0x000fe4000d000000 */
[----:B------:R-:W-:Y:S02]  /*24f0*/  UIMAD UR12, UR42, UR8, URZ ;  /* 0x000000082a0c72a4 */ /* 0x000fe4000f8e02ff */
[----:B------:R-:W-:Y:S02]  /*2500*/  UISETP.GE.AND UP0, UPT, UR4, UR9, UPT ;  /* 0x000000090400728c */ /* 0x000fe4000bf06270 */
[----:B------:R-:W-:Y:S02]  /*2510*/  UIMAD.WIDE.U32 UR16, UR4, UR10, URZ ;  /* 0x0000000a041072a5 */ /* 0x000fe4000f8e00ff */
[----:B------:R-:W-:-:S02]  /*2520*/  UISETP.GE.OR UP0, UPT, UR7, UR12, UP0 ;  /* 0x0000000c0700728c */ /* 0x000fc40008706670 */
[----:B------:R-:W-:Y:S02]  /*2530*/  UIMAD.WIDE.U32 UR12, UR7, UR10, URZ ;  /* 0x0000000a070c72a5 */ /* 0x000fe4000f8e00ff */
[----:B------:R-:W-:Y:S01]  /*2540*/  UIADD3 UR15, UPT, UPT, -UR4, URZ, URZ ;  /* 0x000000ff040f7290 */ /* 0x000fe2000fffe1ff */
[----:B------:R-:W-:Y:S01]  /*2550*/  UMOV UR10, UR17 ;  /* 0x00000011000a7c82 */ /* 0x000fe20008000000 */
[----:B------:R-:W-:Y:S02]  /*2560*/  UIADD3 UR12, UPT, UPT, -UR7, URZ, URZ ;  /* 0x000000ff070c7290 */ /* 0x000fe4000fffe1ff */
[----:B------:R-:W-:-:S03]  /*2570*/  USHF.R.U32.HI UR10, URZ, UR11, UR10 ;  /* 0x0000000bff0a7299 */ /* 0x000fc6000801160a */
[----:B------:R-:W-:Y:S01]  /*2580*/  @!UP0 UMOV UR9, UR13 ;  /* 0x0000000d00098c82 */ /* 0x000fe20008000000 */
[----:B------:R-:W-:Y:S02]  /*2590*/  UIMAD UR15, UR14, UR15, UR27 ;  /* 0x0000000f0e0f72a4 */ /* 0x000fe4000f8e021b */
[----:B------:R-:W-:Y:S02]  /*25a0*/  USEL UR10, UR4, UR10, !UP3 ;  /* 0x0000000a040a7287 */ /* 0x000fe4000d800000 */
[----:B------:R-:W-:Y:S02]  /*25b0*/  @!UP0 USHF.R.U32.HI UR9, URZ, UR11, UR9 ;  /* 0x0000000bff098299 */ /* 0x000fe40008011609 */
[----:B------:R-:W-:Y:S02]  /*25c0*/  UIADD3 UR11, UPT, UPT, -UR10, URZ, URZ ;  /* 0x000000ff0a0b7290 */ /* 0x000fe4000fffe1ff */
[----:B------:R-:W-:Y:S02]  /*25d0*/  @!UP0 USEL UR9, UR7, UR9, !UP3 ;  /* 0x0000000907098287 */ /* 0x000fe4000d800000 */
[----:B------:R-:W-:-:S02]  /*25e0*/  UIMAD UR11, UR42, UR11, UR4 ;  /* 0x0000000b2a0b72a4 */ /* 0x000fc4000f8e0204 */
[----:B------:R-:W-:Y:S02]  /*25f0*/  @!UP0 UIADD3 UR10, UPT, UPT, UR10, -UR9, URZ ;  /* 0x800000090a0a8290 */ /* 0x000fe4000fffe0ff */
[----:B------:R-:W-:Y:S02]  /*2600*/  @!UP0 UIMAD UR9, UR11, UR8, UR9 ;  /* 0x000000080b0982a4 */ /* 0x000fe4000f8e0209 */
[----:B------:R-:W-:Y:S02]  /*2610*/  @!UP0 UIMAD UR4, UR42, UR10, UR7 ;  /* 0x0000000a2a0482a4 */ /* 0x000fe4000f8e0207 */
[----:B------:R-:W-:Y:S02]  /*2620*/  UIMAD UR8, UR20, UR12, UR37 ;  /* 0x0000000c140872a4 */ /* 0x000fe4000f8e0225 */
[----:B------:R-:W-:Y:S01]  /*2630*/  UIMAD UR27, UR4, UR14, UR15 ;  /* 0x0000000e041b72a4 */ /* 0x000fe2000f8e020f */
[----:B------:R-:W-:Y:S02]  /*2640*/  @!UP0 UMOV UR7, UR9 ;  /* 0x0000000900078c82 */ /* 0x000fe40008000000 */
[----:B------:R-:W-:-:S12]  /*2650*/  UIMAD UR37, UR7, UR20, UR8 ;  /* 0x00000014072572a4 */ /* 0x000fd8000f8e0208 */
.L_x_41:
[----:B------:R-:W2:Y:S02]  /*2660*/  LDCU UR4, c[0x0][0xb30] ;  /* 0x00016600ff0477ac */ /* 0x000ea40008000800 */
[----:B--2---:R-:W-:-:S09]  /*2670*/  UISETP.NE.AND UP0, UPT, UR4, 0x1, UPT ;  /* 0x000000010400788c */ /* 0x004fd2000bf05270 */
[----:B------:R-:W-:Y:S05]  /*2680*/  BRA.U UP0, `(.L_x_42) ;  /* 0x0000000100447547 */ /* 0x000fea000b800000 */
[----:B------:R-:W2:Y:S01]  /*2690*/  LDCU.128 UR12, c[0x0][0xb10] ;  /* 0x00016200ff0c77ac */ /* 0x000ea20008000c00 */
[----:B------:R-:W3:Y:S01]  /*26a0*/  LDCU UR16, c[0x0][0xb0c] ;  /* 0x00016180ff1077ac */ /* 0x000ee20008000800 */
[----:B------:R-:W4:Y:S01]  /*26b0*/  LDCU UR17, c[0x0][0xb20] ;  /* 0x00016400ff1177ac */ /* 0x000f220008000800 */
[----:B--2---:R-:W-:Y:S02]  /*26c0*/  UIMAD.WIDE.U32 UR10, UR37, UR12, URZ ;  /* 0x0000000c250a72a5 */ /* 0x004fe4000f8e00ff */
[----:B------:R-:W-:Y:S02]  /*26d0*/  UIMAD.WIDE.U32 UR8, UR27, UR15, URZ ;  /* 0x0000000f1b0872a5 */ /* 0x000fe4000f8e00ff */
[----:B---3--:R-:W-:Y:S02]  /*26e0*/  UISETP.NE.AND UP2, UPT, UR16, 0x1, UPT ;  /* 0x000000011000788c */ /* 0x008fe4000bf45270 */
[----:B------:R-:W-:Y:S01]  /*26f0*/  UISETP.NE.AND UP0, UPT, UR14, 0x1, UPT ;  /* 0x000000010e00788c */ /* 0x000fe2000bf05270 */
[----:B------:R-:W-:-:S02]  /*2700*/  UMOV UR7, UR11 ;  /* 0x0000000b00077c82 */ /* 0x000fc40008000000 */
[----:B------:R-:W-:Y:S01]  /*2710*/  UMOV UR4, UR9 ;  /* 0x0000000900047c82 */ /* 0x000fe20008000000 */
[----:B------:R-:W-:Y:S02]  /*2720*/  USHF.R.U32.HI UR7, URZ, UR13, UR7 ;  /* 0x0000000dff077299 */ /* 0x000fe40008011607 */
[----:B----4-:R-:W-:Y:S02]  /*2730*/  USHF.R.U32.HI UR4, URZ, UR17, UR4 ;  /* 0x00000011ff047299 */ /* 0x010fe40008011604 */
[----:B------:R-:W-:Y:S02]  /*2740*/  USEL UR7, UR37, UR7, !UP2 ;  /* 0x0000000725077287 */ /* 0x000fe4000d000000 */
[----:B------:R-:W-:-:S04]  /*2750*/  USEL UR4, UR27, UR4, !UP0 ;  /* 0x000000041b047287 */ /* 0x000fc8000c000000 */
[----:B------:R-:W-:Y:S02]  /*2760*/  UIADD3 UR8, UPT, UPT, UR7, -UR4, URZ ;  /* 0x8000000407087290 */ /* 0x000fe4000fffe0ff */
[----:B------:R-:W-:Y:S02]  /*2770*/  UIADD3 UR4, UPT, UPT, -UR7, UR4, URZ ;  /* 0x0000000407047290 */ /* 0x000fe4000fffe1ff */
[----:B------:R-:W-:Y:S02]  /*2780*/  UIMAD UR27, UR8, UR14, UR27 ;  /* 0x0000000e081b72a4 */ /* 0x000fe4000f8e021b */
[----:B------:R-:W-:-:S12]  /*2790*/  UIMAD UR37, UR4, UR16, UR37 ;  /* 0x00000010042572a4 */ /* 0x000fd8000f8e0225 */
.L_x_42:
[----:B------:R-:W-:Y:S01]  /*27a0*/  VIADD R11, R11, 0x1 ;  /* 0x000000010b0b7836 */ /* 0x000fe20000000000 */
[----:B------:R-:W-:Y:S02]  /*27b0*/  R2UR UR7, R48 ;  /* 0x00000000300772ca */ /* 0x000fe400000e0000 */
[----:B------:R-:W-:Y:S02]  /*27c0*/  R2UR UR4, R47 ;  /* 0x000000002f0472ca */ /* 0x000fe400000e0000 */
[C---:B------:R-:W-:Y:S02]  /*27d0*/  ISETP.NE.AND P0, PT, R11.reuse, 0x2, PT ;  /* 0x000000020b00780c */ /* 0x040fe40003f05270 */
[----:B------:R-:W-:Y:S02]  /*27e0*/  PLOP3.LUT P1, PT, PT, PT, PT, 0x80, 0x8 ;  /* 0x000000000008781c */ /* 0x000fe40003f2f070 */
[----:B-1----:R-:W-:Y:S02]  /*27f0*/  SEL R0, RZ, 0x1, P0 ;  /* 0x00000001ff007807 */ /* 0x002fe40000000000 */
[----:B------:R-:W-:-:S02]  /*2800*/  SEL R11, R11, RZ, P0 ;  /* 0x000000ff0b0b7207 */ /* 0x000fc40000000000 */
[----:B------:R-:W-:Y:S01]  /*2810*/  LOP3.LUT R10, R10, R0, RZ, 0x3c, !PT ;  /* 0x000000000a0a7212 */ /* 0x000fe200078e3cff */
[----:B------:R-:W-:Y:S02]  /*2820*/  UIADD3 UR26, UPT, UPT, UR37, UR7, URZ ;  /* 0x00000007251a7290 */ /* 0x000fe4000fffe0ff */
[----:B------:R-:W-:Y:S01]  /*2830*/  UIADD3 UR30, UPT, UPT, UR27, UR4, URZ ;  /* 0x000000041b1e7290 */ /* 0x000fe2000fffe0ff */
[----:B------:R-:W-:Y:S11]  /*2840*/  BRA.U UP1, `(.L_x_43) ;  /* 0xfffffff101347547 */ /* 0x000ff6000b83ffff */
[----:B------:R-:W-:Y:S01]  /*2850*/  UIADD3 UR7, UPT, UPT, UR6, 0x68, URZ ;  /* 0x0000006806077890 */ /* 0x000fe2000fffe0ff */
[----:B------:R-:W-:-:S03]  /*2860*/  SHF.L.U32 R2, R12, 0x1f, RZ ;  /* 0x0000001f0c027819 */ /* 0x000fc600000006ff */
[----:B------:R-:W-:-:S09]  /*2870*/  ULEA UR4, UR5, UR7, 0x3 ;  /* 0x0000000705047291 */ /* 0x000fd2000f8e18ff */
[----:B------:R-:W1:Y:S02]  /*2880*/  SYNCS.PHASECHK.TRANS64.TRYWAIT P0, [UR4], R2 ;  /* 0x00000002ff0075a7 */ /* 0x000e640008001104 */
[----:B-1----:R-:W-:Y:S05]  /*2890*/  @!P0 BRA `(.L_x_44) ;  /* 0x0000005400388947 */ /* 0x002fea0003800000 */
.L_x_137:
[----:B------:R-:W-:-:S04]  /*28a0*/  UIADD3 UR4, UPT, UPT, UR5, 0x1, URZ ;  /* 0x0000000105047890 */ /* 0x000fc8000fffe0ff */
[----:B------:R-:W-:-:S04]  /*28b0*/  UISETP.NE.AND UP0, UPT, UR4, 0xd, UPT ;  /* 0x0000000d0400788c */ /* 0x000fc8000bf05270 */
[----:B------:R-:W-:Y:S02]  /*28c0*/  USEL UR6, URZ, 0x1, UP0 ;  /* 0x00000001ff067887 */ /* 0x000fe40008000000 */
[----:B------:R-:W-:-:S04]  /*28d0*/  USEL UR4, UR4, URZ, UP0 ;  /* 0x000000ff04047287 */ /* 0x000fc80008000000 */
[----:B------:R-:W-:Y:S01]  /*28e0*/  ULEA UR5, UR4, UR7, 0x3 ;  /* 0x0000000704057291 */ /* 0x000fe2000f8e18ff */
[----:B-1----:R-:W-:-:S04]  /*28f0*/  LOP3.LUT R2, R12, UR6, RZ, 0x3c, !PT ;  /* 0x000000060c027c12 */ /* 0x002fc8000f8e3cff */
[----:B------:R-:W-:-:S04]  /*2900*/  SHF.L.U32 R3, R2, 0x1f, RZ ;  /* 0x0000001f02037819 */ /* 0x000fc800000006ff */
[----:B------:R-:W1:Y:S02]  /*2910*/  SYNCS.PHASECHK.TRANS64.TRYWAIT P0, [UR5], R3 ;  /* 0x00000003ff0075a7 */ /* 0x000e640008001105 */
[----:B-1----:R-:W-:Y:S05]  /*2920*/  @!P0 BRA `(.L_x_45) ;  /* 0x00000054002c8947 */ /* 0x002fea0003800000 */
.L_x_139:
[----:B------:R-:W-:-:S04]  /*2930*/  UIADD3 UR4, UPT, UPT, UR4, 0x1, URZ ;  /* 0x0000000104047890 */ /* 0x000fc8000fffe0ff */
[----:B------:R-:W-:-:S04]  /*2940*/  UISETP.NE.AND UP0, UPT, UR4, 0xd, UPT ;  /* 0x0000000d0400788c */ /* 0x000fc8000bf05270 */
[----:B------:R-:W-:Y:S02]  /*2950*/  USEL UR6, URZ, 0x1, UP0 ;  /* 0x00000001ff067887 */ /* 0x000fe40008000000 */
[----:B------:R-:W-:-:S04]  /*2960*/  USEL UR4, UR4, URZ, UP0 ;  /* 0x000000ff04047287 */ /* 0x000fc80008000000 */
[----:B------:R-:W-:Y:S01]  /*2970*/  ULEA UR5, UR4, UR7, 0x3 ;  /* 0x0000000704057291 */ /* 0x000fe2000f8e18ff */
[----:B------:R-:W-:-:S04]  /*2980*/  LOP3.LUT R2, R2, UR6, RZ, 0x3c, !PT ;  /* 0x0000000602027c12 */ /* 0x000fc8000f8e3cff */
[----:B-1----:R-:W-:-:S04]  /*2990*/  SHF.L.U32 R3, R2, 0x1f, RZ ;  /* 0x0000001f02037819 */ /* 0x002fc800000006ff */
[----:B------:R-:W1:Y:S02]  /*29a0*/  SYNCS.PHASECHK.TRANS64.TRYWAIT P0, [UR5], R3 ;  /* 0x00000003ff0075a7 */ /* 0x000e640008001105 */
[----:B-1----:R-:W-:Y:S05]  /*29b0*/  @!P0 BRA `(.L_x_46) ;  /* 0x0000005400208947 */ /* 0x002fea0003800000 */
.L_x_141:
        /* <DEDUP_REMOVED lines=9> */
.L_x_143:
        /* <DEDUP_REMOVED lines=9> */
.L_x_145:
        /* <DEDUP_REMOVED lines=9> */
.L_x_147:
        /* <DEDUP_REMOVED lines=9> */
.L_x_149:
        /* <DEDUP_REMOVED lines=9> */
.L_x_151:
        /* <DEDUP_REMOVED lines=9> */
.L_x_153:
        /* <DEDUP_REMOVED lines=9> */
.L_x_155:
        /* <DEDUP_REMOVED lines=9> */
.L_x_157:
        /* <DEDUP_REMOVED lines=9> */
.L_x_159:
[----:B------:R-:W-:-:S04]  /*2ed0*/  UIADD3 UR4, UPT, UPT, UR4, 0x1, URZ ;  /* 0x0000000104047890 */ /* 0x000fc8000fffe0ff */
[----:B------:R-:W-:-:S04]  /*2ee0*/  UISETP.NE.AND UP0, UPT, UR4, 0xd, UPT ;  /* 0x0000000d0400788c */ /* 0x000fc8000bf05270 */
[----:B------:R-:W-:Y:S02]  /*2ef0*/  USEL UR5, URZ, 0x1, UP0 ;  /* 0x00000001ff057887 */ /* 0x000fe40008000000 */
[----:B------:R-:W-:-:S04]  /*2f00*/  USEL UR4, UR4, URZ, UP0 ;  /* 0x000000ff04047287 */ /* 0x000fc80008000000 */
[----:B------:R-:W-:Y:S01]  /*2f10*/  ULEA UR4, UR4, UR7, 0x3 ;  /* 0x0000000704047291 */ /* 0x000fe2000f8e18ff */
[----:B------:R-:W-:-:S04]  /*2f20*/  LOP3.LUT R2, R2, UR5, RZ, 0x3c, !PT ;  /* 0x0000000502027c12 */ /* 0x000fc8000f8e3cff */
[----:B------:R-:W-:Y:S01]  /*2f30*/  SHF.L.U32 R2, R2, 0x1f, RZ ;  /* 0x0000001f02027819 */ /* 0x000fe200000006ff */
[----:B-1----:R-:W-:-:S07]  /*2f40*/  IMAD.U32 R0, RZ, RZ, UR4 ;  /* 0x00000004ff007e24 */ /* 0x002fce000f8e00ff */
.L_x_56:
[----:B-1----:R1:W2:Y:S02]  /*2f50*/  SYNCS.PHASECHK.TRANS64.TRYWAIT P0, [R0+URZ], R2 ;  /* 0x00000002000075a7 */ /* 0x0022a400080011ff */
[----:B--2---:R-:W-:Y:S05]  /*2f60*/  @!P0 NANOSLEEP.SYNCS 0x989680 ;  /* 0x009896800000895d */ /* 0x004fea0003900000 */
[----:B------:R-:W2:Y:S02]  /*2f70*/  @!P0 SYNCS.PHASECHK.TRANS64 P0, [R0+URZ], R2 ;  /* 0x00000002000085a7 */ /* 0x000ea400080010ff */
[----:B--2---:R-:W-:Y:S05]  /*2f80*/  @P0 EXIT ;  /* 0x000000000000094d */ /* 0x004fea0003800000 */
[----:B------:R-:W-:Y:S05]  /*2f90*/  BRA `(.L_x_56) ;  /* 0xfffffffc00ec7947 */ /* 0x000fea000383ffff */
.L_x_23:
[----:B------:R-:W-:-:S04]  /*2fa0*/  UISETP.NE.AND UP0, UPT, UR54, URZ, UPT ;  /* 0x000000ff3600728c */ /* 0x000fc8000bf05270 */
[----:B------:R-:W-:-:S09]  /*2fb0*/  UISETP.NE.OR UP0, UPT, UR18, 0x1, UP0 ;  /* 0x000000011200788c */ /* 0x000fd20008705670 */
[----:B------:R-:W-:Y:S05]  /*2fc0*/  BRA.U UP0, `(.L_x_57) ;  /* 0x0000000500487547 */ /* 0x000fea000b800000 */
[----:B------:R-:W-:Y:S01]  /*2fd0*/  ISETP.GE.U32.AND P2, PT, R0, 0x2, PT ;  /* 0x000000020000780c */ /* 0x000fe20003f46070 */
[----:B------:R-:W-:Y:S01]  /*2fe0*/  IMAD.MOV.U32 R12, RZ, RZ, 0x1 ;  /* 0x00000001ff0c7424 */ /* 0x000fe200078e00ff */
[----:B------:R-:W-:Y:S02]  /*2ff0*/  CS2R R10, SRZ ;  /* 0x00000000000a7805 */ /* 0x000fe4000001ff00 */
[----:B------:R-:W-:Y:S01]  /*3000*/  CS2R R8, SRZ ;  /* 0x0000000000087805 */ /* 0x000fe2000001ff00 */
[----:B------:R-:W-:Y:S01]  /*3010*/  UMOV UR6, 0x400 ;  /* 0x0000040000067882 */ /* 0x000fe20000000000 */
[----:B------:R-:W-:Y:S01]  /*3020*/  UMOV UR5, URZ ;  /* 0x000000ff00057c82 */ /* 0x000fe20008000000 */
[----:B------:R-:W-:-:S12]  /*3030*/  ULEA UR6, UR54, UR6, 0x18 ;  /* 0x0000000636067291 */ /* 0x000fd8000f8ec0ff */
.L_x_61:
[----:B------:R-:W-:Y:S02]  /*3040*/  LEA R2, R8, UR6, 0x3 ;  /* 0x0000000608027c11 */ /* 0x000fe4000f8e18ff */
[----:B------:R-:W-:-:S03]  /*3050*/  SHF.L.U32 R4, R9, 0x1f, RZ ;  /* 0x0000001f09047819 */ /* 0x000fc600000006ff */
[----:B------:R-:W-:Y:S01]  /*3060*/  VIADD R5, R2, 0x180 ;  /* 0x0000018002057836 */ /* 0x000fe20000000000 */
[----:B------:R-:W2:Y:S02]  /*3070*/  SYNCS.PHASECHK.TRANS64.TRYWAIT P0, [R2+URZ+0x170], R4 ;  /* 0x00017004020075a7 */ /* 0x000ea400080011ff */
[----:B--2---:R-:W-:Y:S05]  /*3080*/  @!P0 BRA `(.L_x_58) ;  /* 0x00000050005c8947 */ /* 0x004fea0003800000 */
.L_x_160:
[----:B------:R-:W-:Y:S01]  /*3090*/  ULEA UR4, UR5, UR6, 0x3 ;  /* 0x0000000605047291 */ /* 0x000fe2000f8e18ff */
[----:B--2---:R-:W-:Y:S01]  /*30a0*/  PRMT R2, RZ, 0x654, R5 ;  /* 0x00000654ff027816 */ /* 0x004fe20000000005 */
[----:B------:R-:W-:Y:S01]  /*30b0*/  @!P2 IMAD.MOV.U32 R4, RZ, RZ, 0x10 ;  /* 0x00000010ff04a424 */ /* 0x000fe200078e00ff */
[----:B------:R-:W-:Y:S01]  /*30c0*/  SHF.L.U32 R5, R12, 0x1f, RZ ;  /* 0x0000001f0c057819 */ /* 0x000fe200000006ff */
[----:B------:R-:W-:Y:S01]  /*30d0*/  UIADD3 UR7, UPT, UPT, UR4, 0x110, URZ ;  /* 0x0000011004077890 */ /* 0x000fe2000fffe0ff */
[----:B------:R2:W-:Y:S05]  /*30e0*/  SYNCS.ARRIVE.TRANS64.RED.A1T0 RZ, [R2+URZ], RZ ;  /* 0x000000ff02ff79a7 */ /* 0x0005ea00081004ff */
[----:B------:R-:W-:Y:S01]  /*30f0*/  IMAD.U32 R6, RZ, RZ, UR7 ;  /* 0x00000007ff067e24 */ /* 0x000fe2000f8e00ff */
[----:B------:R-:W3:Y:S04]  /*3100*/  SYNCS.PHASECHK.TRANS64.TRYWAIT P0, [UR4+0x120], R5 ;  /* 0x00012005ff0075a7 */ /* 0x000ee80008001104 */
[----:B------:R-:W-:Y:S01]  /*3110*/  PRMT R6, R0, 0x654, R6 ;  /* 0x0000065400067816 */ /* 0x000fe20000000006 */
[----:B--23--:R-:W-:Y:S06]  /*3120*/  @!P0 BRA `(.L_x_59) ;  /* 0x0000005000488947 */ /* 0x00cfec0003800000 */
.L_x_162:
[----:B------:R-:W-:Y:S01]  /*3130*/  ULEA UR8, UR5, UR6, 0x4 ;  /* 0x0000000605087291 */ /* 0x000fe2000f8e20ff */
[----:B------:R-:W-:Y:S01]  /*3140*/  SEL R3, R6, R3, !P2 ;  /* 0x0000000306037207 */ /* 0x000fe20005000000 */
[----:B------:R-:W-:Y:S01]  /*3150*/  UIADD3 UR9, UPT, UPT, UR4, 0x110, URZ ;  /* 0x0000011004097890 */ /* 0x000fe2000fffe0ff */
[----:B--2---:R-:W-:Y:S01]  /*3160*/  LEA R2, R11, UR6, 0x3 ;  /* 0x000000060b027c11 */ /* 0x004fe2000f8e18ff */
[----:B------:R-:W-:Y:S01]  /*3170*/  UIADD3 UR8, UPT, UPT, UR8, 0x1a0, URZ ;  /* 0x000001a008087890 */ /* 0x000fe2000fffe0ff */
[----:B------:R2:W-:Y:S01]  /*3180*/  @!P2 SYNCS.ARRIVE.TRANS64.RED RZ, [R3+URZ], R4 ;  /* 0x0000000403ffa9a7 */ /* 0x0005e200080004ff */
[----:B------:R-:W-:Y:S01]  /*3190*/  UIADD3 UR4, UPT, UPT, UR5, 0x1, URZ ;  /* 0x0000000105047890 */ /* 0x000fe2000fffe0ff */
[----:B------:R-:W-:-:S03]  /*31a0*/  VIADD R8, R8, 0x1 ;  /* 0x0000000108087836 */ /* 0x000fc60000000000 */
[----:B------:R-:W-:Y:S02]  /*31b0*/  UISETP.NE.AND UP0, UPT, UR4, 0x2, UPT ;  /* 0x000000020400788c */ /* 0x000fe4000bf05270 */
[----:B------:R-:W-:Y:S01]  /*31c0*/  ISETP.NE.AND P0, PT, R8, 0x2, PT ;  /* 0x000000020800780c */ /* 0x000fe20003f05270 */
[----:B------:R-:W-:Y:S06]  /*31d0*/  UGETNEXTWORKID.BROADCAST [UR8], [UR9] ;  /* 0x00000000080073ca */ /* 0x000fec0008000100 */
[----:B------:R-:W-:Y:S02]  /*31e0*/  USEL UR7, URZ, 0x1, UP0 ;  /* 0x00000001ff077887 */ /* 0x000fe40008000000 */
[----:B------:R-:W-:-:S04]  /*31f0*/  USEL UR5, UR4, URZ, UP0 ;  /* 0x000000ff04057287 */ /* 0x000fc80008000000 */
[----:B------:R-:W-:Y:S02]  /*3200*/  LOP3.LUT R12, R12, UR7, RZ, 0x3c, !PT ;  /* 0x000000070c0c7c12 */ /* 0x000fe4000f8e3cff */
[----:B--2---:R-:W-:-:S04]  /*3210*/  SHF.L.U32 R4, R10, 0x1f, RZ ;  /* 0x0000001f0a047819 */ /* 0x004fc800000006ff */
[----:B------:R-:W2:Y:S02]  /*3220*/  SYNCS.PHASECHK.TRANS64.TRYWAIT P1, [R2+URZ+0x110], R4 ;  /* 0x00011004020075a7 */ /* 0x000ea400080211ff */
[----:B--2---:R-:W-:Y:S05]  /*3230*/  @!P1 BRA `(.L_x_60) ;  /* 0x00000050001c9947 */ /* 0x004fea0003800000 */
.L_x_163:
[C---:B--2---:R-:W-:Y:S01]  /*3240*/  LEA R4, R11.reuse, UR6, 0x4 ;  /* 0x000000060b047c11 */ /* 0x044fe2000f8e20ff */
[----:B------:R-:W-:Y:S01]  /*3250*/  VIADD R2, R2, 0x120 ;  /* 0x0000012002027836 */ /* 0x000fe20000000000 */
[----:B------:R-:W-:Y:S01]  /*3260*/  SEL R8, R8, RZ, P0 ;  /* 0x000000ff08087207 */ /* 0x000fe20000000000 */
[----:B------:R-:W-:-:S03]  /*3270*/  VIADD R11, R11, 0x1 ;  /* 0x000000010b0b7836 */ /* 0x000fc60000000000 */
[----:B------:R-:W2:Y:S01]  /*3280*/  LDS.128 R4, [R4+0x1a0] ;  /* 0x0001a00004047984 */ /* 0x000ea20000000c00 */
[----:B------:R-:W-:Y:S02]  /*3290*/  PRMT R2, RZ, 0x654, R2 ;  /* 0x00000654ff027816 */ /* 0x000fe40000000002 */
[C---:B------:R-:W-:Y:S01]  /*32a0*/  ISETP.NE.AND P1, PT, R11.reuse, 0x2, PT ;  /* 0x000000020b00780c */ /* 0x040fe20003f25270 */
[----:B------:R-:W-:Y:S01]  /*32b0*/  @!PT LDS RZ, [RZ] ;  /* 0x00000000fffff984 */ /* 0x000fe20000000800 */
[----:B------:R-:W-:Y:S01]  /*32c0*/  @!PT LDS RZ, [RZ] ;  /* 0x00000000fffff984 */ /* 0x000fe20000000800 */
[----:B------:R-:W-:Y:S01]  /*32d0*/  @!PT LDS RZ, [RZ] ;  /* 0x00000000fffff984 */ /* 0x000fe20000000800 */
[----:B------:R-:W-:Y:S01]  /*32e0*/  @!PT LDS RZ, [RZ] ;  /* 0x00000000fffff984 */ /* 0x000fe20000000800 */
[----:B------:R3:W-:Y:S06]  /*32f0*/  MEMBAR.ALL.CTA ;  /* 0x0000000000007992 */ /* 0x0007ec0000008000 */
[----:B---3--:R-:W3:Y:S01]  /*3300*/  FENCE.VIEW.ASYNC.S ;  /* 0x00000000000073c6 */ /* 0x008ee20000000000 */
[----:B------:R-:W-:Y:S01]  /*3310*/  SEL R11, R11, RZ, P1 ;  /* 0x000000ff0b0b7207 */ /* 0x000fe20000800000 */
[----:B---3--:R3:W-:Y:S01]  /*3320*/  SYNCS.ARRIVE.TRANS64.RED.A1T0 RZ, [R2+URZ], RZ ;  /* 0x000000ff02ff79a7 */ /* 0x0087e200081004ff */
[----:B--2---:R-:W-:-:S02]  /*3330*/  LOP3.LUT P3, RZ, R6, 0x1, RZ, 0xc0, !PT ;  /* 0x0000000106ff7812 */ /* 0x004fc4000786c0ff */
[----:B------:R-:W-:-:S04]  /*3340*/  SEL R4, RZ, 0x1, P1 ;  /* 0x00000001ff047807 */ /* 0x000fc80000800000 */
[----:B------:R-:W-:Y:S02]  /*3350*/  LOP3.LUT R10, R10, R4, RZ, 0x3c, !PT ;  /* 0x000000040a0a7212 */ /* 0x000fe400078e3cff */
[----:B---3--:R-:W-:-:S04]  /*3360*/  SEL R2, RZ, 0x1, P0 ;  /* 0x00000001ff027807 */ /* 0x008fc80000000000 */
[----:B------:R-:W-:Y:S01]  /*3370*/  LOP3.LUT R9, R9, R2, RZ, 0x3c, !PT ;  /* 0x0000000209097212 */ /* 0x000fe200078e3cff */
[----:B------:R-:W-:Y:S06]  /*3380*/  @P3 BRA `(.L_x_61) ;  /* 0xfffffffc002c3947 */ /* 0x000fec000383ffff */
[----:B------:R-:W-:Y:S01]  /*3390*/  ULEA UR4, UR5, UR6, 0x3 ;  /* 0x0000000605047291 */ /* 0x000fe2000f8e18ff */
[----:B------:R-:W-:-:S08]  /*33a0*/  SHF.L.U32 R2, R12, 0x1f, RZ ;  /* 0x0000001f0c027819 */ /* 0x000fd000000006ff */
[----:B------:R-:W2:Y:S02]  /*33b0*/  SYNCS.PHASECHK.TRANS64 P0, [UR4+0x120], R2 ;  /* 0x00012002ff0075a7 */ /* 0x000ea40008001004 */
[----:B--2---:R-:W-:Y:S05]  /*33c0*/  @P0 BRA `(.L_x_62) ;  /* 0x0000000000080947 */ /* 0x004fea0003800000 */
[----:B------:R-:W2:Y:S02]  /*33d0*/  SYNCS.PHASECHK.TRANS64.TRYWAIT P0, [UR4+0x120], R2 ;  /* 0x00012002ff0075a7 */ /* 0x000ea40008001104 */
[----:B--2---:R-:W-:Y:S05]  /*33e0*/  @!P0 BRA `(.L_x_63) ;  /* 0x0000004c00c48947 */ /* 0x004fea0003800000 */
.L_x_62:
[----:B------:R-:W-:-:S04]  /*33f0*/  UIADD3 UR7, UPT, UPT, UR5, 0x1, URZ ;  /* 0x0000000105077890 */ /* 0x000fc8000fffe0ff */
[----:B------:R-:W-:-:S04]  /*3400*/  UISETP.NE.AND UP0, UPT, UR7, 0x2, UPT ;  /* 0x000000020700788c */ /* 0x000fc8000bf05270 */
[----:B------:R-:W-:Y:S02]  /*3410*/  USEL UR8, URZ, 0x1, UP0 ;  /* 0x00000001ff087887 */ /* 0x000fe40008000000 */
[----:B------:R-:W-:-:S04]  /*3420*/  USEL UR7, UR7, URZ, UP0 ;  /* 0x000000ff07077287 */ /* 0x000fc80008000000 */
[----:B------:R-:W-:Y:S01]  /*3430*/  ULEA UR7, UR7, UR6, 0x3 ;  /* 0x0000000607077291 */ /* 0x000fe2000f8e18ff */
[----:B--2---:R-:W-:-:S04]  /*3440*/  LOP3.LUT R2, R12, UR8, RZ, 0x3c, !PT ;  /* 0x000000080c027c12 */ /* 0x004fc8000f8e3cff */
[----:B------:R-:W-:-:S04]  /*3450*/  SHF.L.U32 R0, R2, 0x1f, RZ ;  /* 0x0000001f02007819 */ /* 0x000fc800000006ff */
[----:B------:R-:W2:Y:S02]  /*3460*/  SYNCS.PHASECHK.TRANS64 P0, [UR7+0x120], R0 ;  /* 0x00012000ff0075a7 */ /* 0x000ea40008001007 */
[----:B-12---:R-:W-:Y:S05]  /*3470*/  @P0 EXIT ;  /* 0x000000000000094d */ /* 0x006fea0003800000 */
[----:B------:R-:W-:Y:S02]  /*3480*/  SHF.L.U32 R2, R2, 0x1f, RZ ;  /* 0x0000001f02027819 */ /* 0x000fe400000006ff */
[----:B------:R-:W-:-:S07]  /*3490*/  MOV R0, UR7 ;  /* 0x0000000700007c02 */ /* 0x000fce0008000f00 */
.L_x_64:
[----:B-1----:R1:W2:Y:S02]  /*34a0*/  SYNCS.PHASECHK.TRANS64.TRYWAIT P0, [R0+URZ+0x120], R2 ;  /* 0x00012002000075a7 */ /* 0x0022a400080011ff */
[----:B--2---:R-:W-:Y:S05]  /*34b0*/  @!P0 NANOSLEEP.SYNCS 0x989680 ;  /* 0x009896800000895d */ /* 0x004fea0003900000 */
[----:B------:R-:W2:Y:S02]  /*34c0*/  @!P0 SYNCS.PHASECHK.TRANS64 P0, [R0+URZ+0x120], R2 ;  /* 0x00012002000085a7 */ /* 0x000ea400080010ff */
[----:B--2---:R-:W-:Y:S05]  /*34d0*/  @P0 EXIT ;  /* 0x000000000000094d */ /* 0x004fea0003800000 */
[----:B------:R-:W-:Y:S05]  /*34e0*/  BRA `(.L_x_64) ;  /* 0xfffffffc00ec7947 */ /* 0x000fea000383ffff */
.L_x_57:
[----:B------:R-:W-:Y:S05]  /*34f0*/  BRA.U UP5, `(.L_x_65) ;  /* 0x0000000d05d47547 */ /* 0x000fea000b800000 */
[----:B------:R-:W-:Y:S01]  /*3500*/  UMOV UR4, 0x40 ;  /* 0x0000004000047882 */ /* 0x000fe20000000000 */
[----:B------:R-:W-:Y:S01]  /*3510*/  NOP ;  /* 0x0000000000007918 */ /* 0x000fe20000000000 */
[----:B------:R-:W-:Y:S01]  /*3520*/  ULEA UR5, UR54, UR4, 0x18 ;  /* 0x0000000436057291 */ /* 0x000fe2000f8ec0ff */
[----:B------:R-:W-:Y:S02]  /*3530*/  UMOV UR6, 0x400 ;  /* 0x0000040000067882 */ /* 0x000fe40000000000 */
[----:B------:R-:W-:-:S06]  /*3540*/  ULEA UR6, UR54, UR6, 0x18 ;  /* 0x0000000636067291 */ /* 0x000fcc000f8ec0ff */
[----:B------:R-:W2:Y:S02]  /*3550*/  LDS.U8 R0, [UR5+0x1c] ;  /* 0x00001c05ff007984 */ /* 0x000ea40008000000 */
[----:B--2---:R-:W-:-:S13]  /*3560*/  ISETP.NE.AND P0, PT, R0, RZ, PT ;  /* 0x000000ff0000720c */ /* 0x004fda0003f05270 */
[----:B------:R-:W-:Y:S05]  /*3570*/  @P0 BRA `(.L_x_66) ;  /* 0x0000000000580947 */ /* 0x000fea0003800000 */
[----:B------:R-:W-:-:S13]  /*3580*/  ELECT P0, URZ, PT ;  /* 0x0000000000ff782f */ /* 0x000fda0003800000 */
[----:B------:R-:W-:Y:S05]  /*3590*/  @!P0 BRA `(.L_x_67) ;  /* 0x0000000000608947 */ /* 0x000fea0003800000 */
[----:B------:R-:W-:Y:S01]  /*35a0*/  UMOV UR4, 0x10 ;  /* 0x0000001000047882 */ /* 0x000fe20000000000 */
[----:B------:R-:W-:Y:S01]  /*35b0*/  HFMA2 R0, -RZ, RZ, 0, 5.9604644775390625e-08 ;  /* 0x00000001ff007431 */ /* 0x000fe200000001ff */
[----:B------:R-:W-:-:S03]  /*35c0*/  MOV R3, 0xffff ;  /* 0x0000ffff00037802 */ /* 0x000fc60000000f00 */
[----:B------:R-:W-:Y:S04]  /*35d0*/  DEPBAR.LE SB2, 0x36 ;  /* 0x0000ad800000791a */ /* 0x000fe80000000000 */
[----:B------:R-:W2:Y:S02]  /*35e0*/  UTCATOMSWS.FIND_AND_SET.ALIGN UP0, UR4, UR4 ;  /* 0x00000004000475e3 */ /* 0x000ea40008000800 */
[----:B--2---:R-:W-:Y:S01]  /*35f0*/  MOV R4, UR4 ;  /* 0x0000000400047c02 */ /* 0x004fe20008000f00 */
[----:B------:R-:W-:Y:S06]  /*3600*/  BRA.U UP0, `(.L_x_68) ;  /* 0x0000000100187547 */ /* 0x000fec000b800000 */
.L_x_69:
[----:B------:R-:W-:Y:S05]  /*3610*/  NANOSLEEP 0x64 ;  /* 0x000000640000795d */ /* 0x000fea0003800000 */
[----:B------:R-:W-:-:S05]  /*3620*/  UMOV UR4, 0x10 ;  /* 0x0000001000047882 */ /* 0x000fca0000000000 */
[----:B------:R-:W-:Y:S04]  /*3630*/  DEPBAR.LE SB2, 0x36 ;  /* 0x0000ad800000791a */ /* 0x000fe80000000000 */
[----:B------:R-:W2:Y:S02]  /*3640*/  UTCATOMSWS.FIND_AND_SET.ALIGN UP0, UR4, UR4 ;  /* 0x00000004000475e3 */ /* 0x000ea40008000800 */
[----:B--2---:R-:W-:Y:S01]  /*3650*/  MOV R4, UR4 ;  /* 0x0000000400047c02 */ /* 0x004fe20008000f00 */
[----:B------:R-:W-:Y:S05]  /*3660*/  BRA.U !UP0, `(.L_x_69) ;  /* 0xfffffffd08e87547 */ /* 0x000fea000b83ffff */
.L_x_68:
[-C--:B------:R-:W-:Y:S02]  /*3670*/  SHF.L.U32 R3, R3, R4.reuse, RZ ;  /* 0x0000000403037219 */ /* 0x080fe400000006ff */
[----:B------:R-:W-:Y:S01]  /*3680*/  SHF.L.U32 R0, R0, R4, RZ ;  /* 0x0000000400007219 */ /* 0x000fe200000006ff */
[----:B------:R-:W-:Y:S02]  /*3690*/  IMAD.SHL.U32 R4, R4, 0x20, RZ ;  /* 0x0000002004047824 */ /* 0x000fe400078e00ff */
[----:B------:R2:W-:Y:S04]  /*36a0*/  ATOMS.OR RZ, [UR5+0x14], R3 ;  /* 0x00001403ffff798c */ /* 0x0005e8000b000005 */
[----:B------:R2:W-:Y:S04]  /*36b0*/  ATOMS.OR RZ, [UR5+0x18], R0 ;  /* 0x00001800ffff798c */ /* 0x0005e8000b000005 */
[----:B------:R2:W-:Y:S01]  /*36c0*/  STS [UR6+0x1c0], R4 ;  /* 0x0001c004ff007988 */ /* 0x0005e20008000806 */
[----:B------:R-:W-:Y:S05]  /*36d0*/  BRA `(.L_x_67) ;  /* 0x0000000000107947 */ /* 0x000fea0003800000 */
.L_x_66:
[----:B------:R-:W-:Y:S02]  /*36e0*/  MOV R0, 0xffffffff ;  /* 0xffffffff00007802 */ /* 0x000fe40000000f00 */
[----:B------:R-:W-:-:S03]  /*36f0*/  MOV R4, 0x3720 ;  /* 0x0000372000047802 */ /* 0x000fc60000000f00 */
[----:B------:R2:W-:Y:S04]  /*3700*/  STS [UR6+0x1c0], R0 ;  /* 0x0001c000ff007988 */ /* 0x0005e80008000806 */
[----:B-12--5:R-:W-:Y:S05]  /*3710*/  CALL.REL.NOINC `($__internal_1_$__cuda_sm10x_tcgen05_guardrail_trap_phase_invalid_during_alloc) ;  /* 0x00000050009c7944 */ /* 0x026fea0003c00000 */
.L_x_67:
[----:B------:R-:W-:Y:S05]  /*3720*/  WARPSYNC.ALL ;  /* 0x0000000000007948 */ /* 0x000fea0003800000 */
[----:B------:R-:W3:Y:S01]  /*3730*/  S2UR UR4, SR_CgaCtaId ;  /* 0x00000000000479c3 */ /* 0x000ee20000008800 */
[----:B------:R-:W-:Y:S01]  /*3740*/  UMOV UR26, 0x400 ;  /* 0x00000400001a7882 */ /* 0x000fe20000000000 */
[----:B------:R-:W-:-:S06]  /*3750*/  NOP ;  /* 0x0000000000007918 */ /* 0x000fcc0000000000 */
[----:B------:R-:W-:Y:S06]  /*3760*/  BAR.ARV 0x6, 0xa0 ;  /* 0x0182800000007b1d */ /* 0x000fec0000002000 */
[----:B------:R-:W4:Y:S01]  /*3770*/  LDCU UR5, c[0x0][0x38c] ;  /* 0x00007180ff0577ac */ /* 0x000f220008000800 */
[----:B------:R-:W-:Y:S01]  /*3780*/  LOP3.LUT R2, R2, 0xffff, RZ, 0xc0, !PT ;  /* 0x0000ffff02027812 */ /* 0x000fe200078ec0ff */
[----:B------:R-:W-:Y:S01]  /*3790*/  IMAD.MOV.U32 R11, RZ, RZ, 0x1 ;  /* 0x00000001ff0b7424 */ /* 0x000fe200078e00ff */
[----:B------:R-:W-:Y:S01]  /*37a0*/  CS2R R8, SRZ ;  /* 0x0000000000087805 */ /* 0x000fe2000001ff00 */
[----:B------:R-:W1:Y:S01]  /*37b0*/  LDCU UR7, c[0x0][0x38c] ;  /* 0x00007180ff0777ac */ /* 0x000e620008000800 */
[----:B------:R-:W-:Y:S01]  /*37c0*/  R2UR UR27, R2 ;  /* 0x00000000021b72ca */ /* 0x000fe200000e0000 */
[----:B------:R-:W-:Y:S01]  /*37d0*/  IMAD.MOV.U32 R10, RZ, RZ, RZ ;  /* 0x000000ffff0a7224 */ /* 0x000fe200078e00ff */
[----:B------:R-:W-:Y:S01]  /*37e0*/  UMOV UR30, URZ ;  /* 0x000000ff001e7c82 */ /* 0x000fe20008000000 */
[----:B------:R-:W-:Y:S01]  /*37f0*/  UMOV UR24, URZ ;  /* 0x000000ff00187c82 */ /* 0x000fe20008000000 */
[----:B---3--:R-:W-:Y:S01]  /*3800*/  ULEA UR26, UR4, UR26, 0x18 ;  /* 0x0000001a041a7291 */ /* 0x008fe2000f8ec0ff */
[----:B------:R-:W-:Y:S01]  /*3810*/  UMOV UR38, 0x0 ;  /* 0x0000000000267882 */ /* 0x000fe20000000000 */
[----:B------:R-:W-:-:S02]  /*3820*/  UMOV UR39, 0x4100490 ;  /* 0x0410049000277882 */ /* 0x000fc40000000000 */
[----:B------:R-:W-:Y:S02]  /*3830*/  UIADD3 UR4, UPT, UPT, UR26, 0x3400, URZ ;  /* 0x000034001a047890 */ /* 0x000fe4000fffe0ff */
[----:B------:R-:W-:Y:S02]  /*3840*/  UIADD3 UR6, UPT, UPT, UR26, 0x1d400, URZ ;  /* 0x0001d4001a067890 */ /* 0x000fe4000fffe0ff */
[----:B----4-:R-:W-:Y:S01]  /*3850*/  UIADD3 UR5, UPT, UPT, UR5, 0x3f, URZ ;  /* 0x0000003f05057890 */ /* 0x010fe2000fffe0ff */
[----:B--2---:R-:W2:Y:S01]  /*3860*/  LDS R0, [UR26+0x1c0] ;  /* 0x0001c01aff007984 */ /* 0x004ea20008000800 */
[----:B-1----:R-:W-:Y:S01]  /*3870*/  UMOV UR36, 0x0 ;  /* 0x0000000000247882 */ /* 0x002fe20000000000 */
[----:B------:R-:W-:Y:S01]  /*3880*/  UMOV UR37, 0x4100490 ;  /* 0x0410049000257882 */ /* 0x000fe20000000000 */
[----:B------:R-:W-:Y:S02]  /*3890*/  USHF.R.S32.HI UR40, URZ, 0x1f, UR5 ;  /* 0x0000001fff287899 */ /* 0x000fe40008011405 */
[----:B------:R-:W-:-:S02]  /*38a0*/  UISETP.GE.AND UP4, UPT, UR7, 0x1, UPT ;  /* 0x000000010700788c */ /* 0x000fc4000bf86270 */
[----:B------:R-:W-:Y:S02]  /*38b0*/  ULEA.HI UR40, UR40, UR5, URZ, 0x6 ;  /* 0x0000000528287291 */ /* 0x000fe4000f8f30ff */
[----:B------:R-:W-:Y:S02]  /*38c0*/  USHF.R.U32.HI UR5, URZ, 0x4, UR4 ;  /* 0x00000004ff057899 */ /* 0x000fe40008011604 */
[----:B------:R-:W-:Y:S02]  /*38d0*/  USHF.R.S32.HI UR40, URZ, 0x6, UR40 ;  /* 0x00000006ff287899 */ /* 0x000fe40008011428 */
[----:B------:R-:W-:Y:S02]  /*38e0*/  USHF.R.U32.HI UR4, URZ, 0x4, UR6 ;  /* 0x00000004ff047899 */ /* 0x000fe40008011606 */
[----:B------:R-:W-:Y:S02]  /*38f0*/  UISETP.LT.AND UP0, UPT, UR40, 0x1, UPT ;  /* 0x000000012800788c */ /* 0x000fe4000bf01270 */
[----:B------:R-:W-:-:S02]  /*3900*/  ULOP3.LUT UR5, UR5, 0x3fff, URZ, 0xc0, !UPT ;  /* 0x00003fff05057892 */ /* 0x000fc4000f8ec0ff */
[----:B------:R-:W-:Y:S02]  /*3910*/  ULOP3.LUT UR4, UR4, 0x3fff, URZ, 0xc0, !UPT ;  /* 0x00003fff04047892 */ /* 0x000fe4000f8ec0ff */
[----:B------:R-:W-:Y:S02]  /*3920*/  USEL UR41, UR40, 0x1, !UP0 ;  /* 0x0000000128297887 */ /* 0x000fe4000c000000 */
[----:B------:R-:W-:Y:S02]  /*3930*/  ULOP3.LUT UR28, UR5, 0x10000, URZ, 0xfc, !UPT ;  /* 0x00010000051c7892 */ /* 0x000fe4000f8efcff */
[----:B------:R-:W-:Y:S02]  /*3940*/  ULOP3.LUT UR29, UR4, 0x10000, URZ, 0xfc, !UPT ;  /* 0x00010000041d7892 */ /* 0x000fe4000f8efcff */
[----:B------:R-:W-:Y:S01]  /*3950*/  UIADD3 UR41, UPT, UPT, -UR41, URZ, URZ ;  /* 0x000000ff29297290 */ /* 0x000fe2000fffe1ff */
[----:B------:R-:W-:Y:S01]  /*3960*/  UMOV UR34, 0x0 ;  /* 0x0000000000227882 */ /* 0x000fe20000000000 */
[----:B------:R-:W-:Y:S01]  /*3970*/  UMOV UR35, 0x4100490 ;  /* 0x0410049000237882 */ /* 0x000fe20000000000 */
[----:B------:R-:W-:Y:S01]  /*3980*/  UMOV UR32, 0x0 ;  /* 0x0000000000207882 */ /* 0x000fe20000000000 */
[----:B------:R-:W-:Y:S01]  /*3990*/  UMOV UR33, 0x4100490 ;  /* 0x0410049000217882 */ /* 0x000fe20000000000 */
[----:B--2---:R-:W-:-:S15]  /*39a0*/  R2UR UR42, R0 ;  /* 0x00000000002a72ca */ /* 0x004fde00000e0000 */
.L_x_76:
[----:B------:R-:W-:Y:S02]  /*39b0*/  LEA R0, R10, UR26, 0x3 ;  /* 0x0000001a0a007c11 */ /* 0x000fe4000f8e18ff */
[----:B------:R-:W-:Y:S02]  /*39c0*/  SHF.L.U32 R2, R9, 0x1f, RZ ;  /* 0x0000001f09027819 */ /* 0x000fe400000006ff */
[----:B------:R-:W-:Y:S01]  /*39d0*/  PLOP3.LUT P0, PT, PT, PT, UP4, 0x80, 0x8 ;  /* 0x000000000008781c */ /* 0x000fe20003f0f048 */
[----:B------:R-:W-:Y:S01]  /*39e0*/  VIADD R3, R0, 0x120 ;  /* 0x0000012000037836 */ /* 0x000fe20000000000 */
[----:B-1----:R-:W1:Y:S02]  /*39f0*/  SYNCS.PHASECHK.TRANS64.TRYWAIT P1, [R0+URZ+0x110], R2 ;  /* 0x00011002000075a7 */ /* 0x002e6400080211ff */
[----:B-1-3--:R-:W-:Y:S09]  /*3a00*/  @!P1 BRA `(.L_x_70) ;  /* 0x0000004800549947 */ /* 0x00aff20003800000 */
.L_x_165:
[----:B------:R-:W-:Y:S01]  /*3a10*/  LEA R4, R10, UR26, 0x4 ;  /* 0x0000001a0a047c11 */ /* 0x000fe2000f8e20ff */
[----:B------:R-:W-:Y:S01]  /*3a20*/  @UP4 ULEA UR4, UR24, UR26, 0x3 ;  /* 0x0000001a18044291 */ /* 0x000fe2000f8e18ff */
[----:B------:R-:W-:Y:S01]  /*3a30*/  PLOP3.LUT P2, PT, PT, PT, PT, 0x80, 0x8 ;  /* 0x000000000008781c */ /* 0x000fe20003f4f070 */
[----:B------:R-:W-:Y:S01]  /*3a40*/  ULEA UR31, UR30, UR26, 0x3 ;  /* 0x0000001a1e1f7291 */ /* 0x000fe2000f8e18ff */
[----:B------:R-:W-:Y:S02]  /*3a50*/  PRMT R3, RZ, 0x654, R3 ;  /* 0x00000654ff037816 */ /* 0x000fe40000000003 */
[----:B------:R-:W2:Y:S01]  /*3a60*/  LDS.128 R4, [R4+0x1a0] ;  /* 0x0001a00004047984 */ /* 0x000ea20000000c00 */
[----:B-1----:R-:W-:Y:S02]  /*3a70*/  @P0 SHF.L.U32 R2, R8, 0x1f, RZ ;  /* 0x0000001f08020819 */ /* 0x002fe400000006ff */
[----:B------:R-:W-:Y:S01]  /*3a80*/  SHF.L.U32 R0, R11, 0x1f, RZ ;  /* 0x0000001f0b007819 */ /* 0x000fe200000006ff */
[----:B------:R-:W-:Y:S01]  /*3a90*/  @!PT LDS RZ, [RZ] ;  /* 0x00000000fffff984 */ /* 0x000fe20000000800 */
[----:B------:R-:W-:Y:S01]  /*3aa0*/  @!PT LDS RZ, [RZ] ;  /* 0x00000000fffff984 */ /* 0x000fe20000000800 */
[----:B------:R-:W-:Y:S01]  /*3ab0*/  @!PT LDS RZ, [RZ] ;  /* 0x00000000fffff984 */ /* 0x000fe20000000800 */
[----:B------:R-:W-:Y:S01]  /*3ac0*/  @!PT LDS RZ, [RZ] ;  /* 0x00000000fffff984 */ /* 0x000fe20000000800 */
[----:B------:R1:W-:Y:S06]  /*3ad0*/  MEMBAR.ALL.CTA ;  /* 0x0000000000007992 */ /* 0x0003ec0000008000 */
[----:B-1----:R-:W1:Y:S02]  /*3ae0*/  FENCE.VIEW.ASYNC.S ;  /* 0x00000000000073c6 */ /* 0x002e640000000000 */
[----:B-1----:R1:W-:Y:S01]  /*3af0*/  SYNCS.ARRIVE.TRANS64.RED.A1T0 RZ, [R3+URZ], RZ ;  /* 0x000000ff03ff79a7 */ /* 0x0023e200081004ff */
[----:B------:R1:W3:Y:S01]  /*3b00*/  @P0 SYNCS.PHASECHK.TRANS64.TRYWAIT P2, [UR4], R2 ;  /* 0x00000002ff0005a7 */ /* 0x0002e20008041104 */
[----:B------:R-:W-:Y:S01]  /*3b10*/  ULEA.HI UR4, UR30, UR30, URZ, 0x1 ;  /* 0x0000001e1e047291 */ /* 0x000fe2000f8f08ff */
[----:B--2---:R-:W-:-:S03]  /*3b20*/  LOP3.LUT P1, RZ, R6, 0x1, RZ, 0xc0, !PT ;  /* 0x0000000106ff7812 */ /* 0x004fc6000782c0ff */
[----:B------:R-:W-:Y:S02]  /*3b30*/  USHF.L.U32 UR11, UR4, 0x5, URZ ;  /* 0x00000005040b7899 */ /* 0x000fe400080006ff */
[----:B------:R-:W-:Y:S02]  /*3b40*/  ULOP3.LUT UR4, UR4, 0xffe, URZ, 0xc0, !UPT ;  /* 0x00000ffe04047892 */ /* 0x000fe4000f8ec0ff */
[----:B------:R-:W-:Y:S02]  /*3b50*/  ULOP3.LUT UR11, UR11, 0xffffffc0, URZ, 0xc0, !UPT ;  /* 0xffffffc00b0b7892 */ /* 0x000fe4000f8ec0ff */
[----:B------:R-:W-:Y:S02]  /*3b60*/  UIADD3 UR4, UPT, UPT, -UR4, UR30, URZ ;  /* 0x0000001e04047290 */ /* 0x000fe4000fffe1ff */
[----:B------:R-:W-:Y:S01]  /*3b70*/  UIADD3 UR11, UPT, UPT, UR42, UR11, URZ ;  /* 0x0000000b2a0b7290 */ /* 0x000fe2000fffe0ff */
[----:B------:R-:W2:Y:S03]  /*3b80*/  SYNCS.PHASECHK.TRANS64.TRYWAIT P0, [UR31+0x150], R0 ;  /* 0x00015000ff0075a7 */ /* 0x000ea6000800111f */
[----:B------:R-:W-:Y:S01]  /*3b90*/  ULEA UR11, UR4, UR11, 0x14 ;  /* 0x0000000b040b7291 */ /* 0x000fe2000f8ea0ff */
[----:B-123--:R-:W-:Y:S11]  /*3ba0*/  @!P0 BRA `(.L_x_71) ;  /* 0x0000004800008947 */ /* 0x00eff60003800000 */
.L_x_167:
[----:B------:R-:W-:Y:S01]  /*3bb0*/  IADD3 R10, PT, PT, R10, 0x1, RZ ;  /* 0x000000010a0a7810 */ /* 0x000fe20007ffe0ff */
[----:B------:R-:W-:Y:S06]  /*3bc0*/  BRA.U !UP4, `(.L_x_72) ;  /* 0x000000010cc07547 */ /* 0x000fec000b800000 */
[----:B------:R-:W-:Y:S01]  /*3bd0*/  UPLOP3.LUT UP2, UPT, UPT, UPT, UPT, 0x40, 0x4 ;  /* 0x000000000004789c */ /* 0x000fe20003f4e870 */
[----:B------:R-:W-:Y:S01]  /*3be0*/  UMOV UR23, UR41 ;  /* 0x0000002900177c82 */ /* 0x000fe20008000000 */
[----:B------:R-:W-:Y:S01]  /*3bf0*/  UMOV UR22, UR40 ;  /* 0x0000002800167c82 */ /* 0x000fe20008000000 */
[----:B------:R-:W-:-:S08]  /*3c00*/  UMOV UR10, UR24 ;  /* 0x00000018000a7c82 */ /* 0x000fd00008000000 */
.L_x_75:
[----:B------:R-:W-:Y:S02]  /*3c10*/  UIADD3 UR23, UPT, UPT, UR23, 0x1, URZ ;  /* 0x0000000117177890 */ /* 0x000fe4000fffe0ff */
[----:B--2---:R-:W-:Y:S02]  /*3c20*/  ULEA UR5, UR10, UR26, 0x3 ;  /* 0x0000001a0a057291 */ /* 0x004fe4000f8e18ff */
[----:B------:R-:W-:Y:S01]  /*3c30*/  UISETP.NE.AND UP3, UPT, UR23, URZ, UPT ;  /* 0x000000ff1700728c */ /* 0x000fe2000bf65270 */
[----:B---3--:R-:W-:Y:S10]  /*3c40*/  @P2 BRA `(.L_x_73) ;  /* 0x00000000000c2947 */ /* 0x008ff40003800000 */
[----:B-1----:R-:W-:Y:S04]  /*3c50*/  SHF.L.U32 R2, R8, 0x1f, RZ ;  /* 0x0000001f08027819 */ /* 0x002fe800000006ff */
[----:B------:R-:W1:Y:S02]  /*3c60*/  SYNCS.PHASECHK.TRANS64.TRYWAIT P0, [UR5], R2 ;  /* 0x00000002ff0075a7 */ /* 0x000e640008001105 */
[----:B-1----:R-:W-:Y:S05]  /*3c70*/  @!P0 BRA `(.L_x_74) ;  /* 0x0000004400e48947 */ /* 0x002fea0003800000 */
.L_x_73:
[----:B------:R-:W-:Y:S01]  /*3c80*/  UISETP.NE.AND UP0, UPT, UR22, 0x1, UPT ;  /* 0x000000011600788c */ /* 0x000fe2000bf05270 */
[----:B------:R-:W-:Y:S01]  /*3c90*/  PLOP3.LUT P2, PT, PT, PT, PT, 0x80, 0x8 ;  /* 0x000000000008781c */ /* 0x000fe20003f4f070 */
[----:B------:R-:W-:Y:S02]  /*3ca0*/  UIADD3 UR4, UPT, UPT, UR10, 0x1, URZ ;  /* 0x000000010a047890 */ /* 0x000fe4000fffe0ff */
[----:B------:R-:W-:Y:S02]  /*3cb0*/  UIADD3 UR25, UPT, UPT, UR5, 0x68, URZ ;  /* 0x0000006805197890 */ /* 0x000fe4000fffe0ff */
[----:B------:R-:W-:Y:S01]  /*3cc0*/  UISETP.NE.AND UP1, UPT, UR4, 0xd, UPT ;  /* 0x0000000d0400788c */ /* 0x000fe2000bf25270 */
[----:B------:R-:W-:Y:S01]  /*3cd0*/  PLOP3.LUT P0, PT, PT, PT, UP0, 0x80, 0x8 ;  /* 0x000000000008781c */ /* 0x000fe20003f0f008 */
[----:B------:R-:W-:Y:S02]  /*3ce0*/  UIADD3 UR22, UPT, UPT, UR22, -0x1, URZ ;  /* 0xffffffff16167890 */ /* 0x000fe4000fffe0ff */
[----:B------:R-:W-:Y:S02]  /*3cf0*/  USEL UR6, URZ, 0x1, UP1 ;  /* 0x00000001ff067887 */ /* 0x000fe40008800000 */
[----:B------:R-:W-:Y:S01]  /*3d00*/  USEL UR24, UR4, URZ, UP1 ;  /* 0x000000ff04187287 */ /* 0x000fe20008800000 */
[----:B------:R-:W-:Y:S01]  /*3d10*/  UMOV UR7, 0x40004040 ;  /* 0x4000404000077882 */ /* 0x000fe20000000000 */
[----:B------:R-:W-:Y:S02]  /*3d20*/  UMOV UR5, 0x40004040 ;  /* 0x4000404000057882 */ /* 0x000fe40000000000 */
[----:B------:R-:W-:Y:S01]  /*3d30*/  @UP0 ULEA UR4, UR24, UR26, 0x3 ;  /* 0x0000001a18040291 */ /* 0x000fe2000f8e18ff */
[----:B------:R-:W-:Y:S01]  /*3d40*/  LOP3.LUT R8, R8, UR6, RZ, 0x3c, !PT ;  /* 0x0000000608087c12 */ /* 0x000fe2000f8e3cff */
[----:B------:R-:W-:Y:S01]  /*3d50*/  ULEA UR6, UR10, UR29, 0x9 ;  /* 0x0000001d0a067291 */ /* 0x000fe2000f8e48ff */
[----:B------:R-:W-:Y:S02]  /*3d60*/  UMOV UR21, 0x40004040 ;  /* 0x4000404000157882 */ /* 0x000fe40000000000 */
[----:B-1----:R-:W-:Y:S01]  /*3d70*/  @P0 SHF.L.U32 R0, R8, 0x1f, RZ ;  /* 0x0000001f08000819 */ /* 0x002fe200000006ff */
[----:B------:R-:W-:Y:S02]  /*3d80*/  UIADD3 UR20, UPT, UPT, UR6, 0x2, URZ ;  /* 0x0000000206147890 */ /* 0x000fe4000fffe0ff */
[----:B------:R-:W-:Y:S01]  /*3d90*/  UIADD3 UR16, UPT, UPT, UR6, 0x4, URZ ;  /* 0x0000000406107890 */ /* 0x000fe2000fffe0ff */
[----:B------:R2:W3:Y:S01]  /*3da0*/  @P0 SYNCS.PHASECHK.TRANS64.TRYWAIT P2, [UR4], R0 ;  /* 0x00000000ff0005a7 */ /* 0x0004e20008041104 */
[----:B------:R-:W-:Y:S02]  /*3db0*/  ULEA UR4, UR10, UR28, 0x9 ;  /* 0x0000001c0a047291 */ /* 0x000fe4000f8e48ff */
[----:B------:R-:W-:Y:S02]  /*3dc0*/  UIADD3 UR12, UPT, UPT, UR6, 0x6, URZ ;  /* 0x00000006060c7890 */ /* 0x000fe4000fffe0ff */
[----:B------:R-:W-:Y:S02]  /*3dd0*/  UIADD3 UR18, UPT, UPT, UR4, 0x2, URZ ;  /* 0x0000000204127890 */ /* 0x000fe4000fffe0ff */
[----:B------:R-:W-:Y:S02]  /*3de0*/  UIADD3 UR14, UPT, UPT, UR4, 0x4, URZ ;  /* 0x00000004040e7890 */ /* 0x000fe4000fffe0ff */
[----:B------:R-:W-:Y:S01]  /*3df0*/  UIADD3 UR8, UPT, UPT, UR4, 0x6, URZ ;  /* 0x0000000604087890 */ /* 0x000fe2000fffe0ff */
[----:B------:R2:W-:Y:S01]  /*3e00*/  UTCHMMA gdesc[UR4], gdesc[UR6], tmem[UR11], tmem[UR38], idesc[UR39], UP2 ;  /* 0x00ff2606040075ea */ /* 0x0005e2000900000b */
[----:B------:R-:W-:Y:S01]  /*3e10*/  UPLOP3.LUT UP2, UPT, UPT, UPT, UPT, 0x80, 0x8 ;  /* 0x000000000008789c */ /* 0x000fe20003f4f070 */
[----:B------:R-:W-:Y:S01]  /*3e20*/  UMOV UR19, 0x40004040 ;  /* 0x4000404000137882 */ /* 0x000fe20000000000 */
[----:B------:R-:W-:Y:S01]  /*3e30*/  UMOV UR17, 0x40004040 ;  /* 0x4000404000117882 */ /* 0x000fe20000000000 */
[----:B------:R2:W-:Y:S01]  /*3e40*/  UTCHMMA gdesc[UR18], gdesc[UR20], tmem[UR11], tmem[UR36], idesc[UR37], UPT ;  /* 0x00ff2414120075ea */ /* 0x0005e2000b80000b */
[----:B------:R-:W-:Y:S01]  /*3e50*/  UMOV UR15, 0x40004040 ;  /* 0x40004040000f7882 */ /* 0x000fe20000000000 */
[----:B------:R-:W-:Y:S01]  /*3e60*/  UMOV UR13, 0x40004040 ;  /* 0x40004040000d7882 */ /* 0x000fe20000000000 */
[----:B------:R-:W-:Y:S01]  /*3e70*/  UMOV UR9, 0x40004040 ;  /* 0x4000404000097882 */ /* 0x000fe20000000000 */
[----:B------:R2:W-:Y:S01]  /*3e80*/  UTCHMMA gdesc[UR14], gdesc[UR16], tmem[UR11], tmem[UR34], idesc[UR35], UPT ;  /* 0x00ff22100e0075ea */ /* 0x0005e2000b80000b */
[----:B------:R2:W-:Y:S01]  /*3e90*/  UTCHMMA gdesc[UR8], gdesc[UR12], tmem[UR11], tmem[UR32], idesc[UR33], UPT ;  /* 0x00ff200c080075ea */ /* 0x0005e2000b80000b */
[----:B------:R2:W-:Y:S01]  /*3ea0*/  UTCBAR.MULTICAST [UR25], URZ, UR27 ;  /* 0x000000ff190073e9 */ /* 0x0005e2000800081b */
[----:B------:R-:W-:Y:S01]  /*3eb0*/  UMOV UR10, UR24 ;  /* 0x00000018000a7c82 */ /* 0x000fe20008000000 */
[----:B------:R-:W-:Y:S05]  /*3ec0*/  BRA.U UP3, `(.L_x_75) ;  /* 0xfffffffd03507547 */ /* 0x000fea000b83ffff */
.L_x_72:
[----:B--2---:R-:W-:Y:S01]  /*3ed0*/  UIADD3 UR4, UPT, UPT, UR30, 0x1, URZ ;  /* 0x000000011e047890 */ /* 0x004fe2000fffe0ff */
[C---:B------:R-:W-:Y:S01]  /*3ee0*/  ISETP.NE.AND P0, PT, R10.reuse, 0x2, PT ;  /* 0x000000020a00780c */ /* 0x040fe20003f05270 */
[----:B------:R-:W-:Y:S02]  /*3ef0*/  UIADD3 UR5, UPT, UPT, UR31, 0x130, URZ ;  /* 0x000001301f057890 */ /* 0x000fe4000fffe0ff */
[----:B------:R-:W-:Y:S01]  /*3f00*/  UISETP.NE.AND UP0, UPT, UR4, 0x4, UPT ;  /* 0x000000040400788c */ /* 0x000fe2000bf05270 */
[----:B-1----:R-:W-:Y:S02]  /*3f10*/  SEL R0, RZ, 0x1, P0 ;  /* 0x00000001ff007807 */ /* 0x002fe40000000000 */
[----:B------:R-:W-:Y:S01]  /*3f20*/  SEL R10, R10, RZ, P0 ;  /* 0x000000ff0a0a7207 */ /* 0x000fe20000000000 */
[----:B------:R-:W-:Y:S01]  /*3f30*/  USEL UR6, URZ, 0x1, UP0 ;  /* 0x00000001ff067887 */ /* 0x000fe20008000000 */
[----:B------:R-:W-:Y:S01]  /*3f40*/  LOP3.LUT R9, R9, R0, RZ, 0x3c, !PT ;  /* 0x0000000009097212 */ /* 0x000fe200078e3cff */
[----:B------:R-:W-:Y:S01]  /*3f50*/  USEL UR30, UR4, URZ, UP0 ;  /* 0x000000ff041e7287 */ /* 0x000fe20008000000 */
[----:B------:R1:W-:Y:S03]  /*3f60*/  UTCBAR [UR5], URZ ;  /* 0x000000ff050073e9 */ /* 0x0003e600080000ff */
[----:B------:R-:W-:Y:S01]  /*3f70*/  LOP3.LUT R11, R11, UR6, RZ, 0x3c, !PT ;  /* 0x000000060b0b7c12 */ /* 0x000fe2000f8e3cff */
[----:B------:R-:W-:Y:S07]  /*3f80*/  @P1 BRA `(.L_x_76) ;  /* 0xfffffff800881947 */ /* 0x000fee000383ffff */
[----:B------:R-:W2:Y:S01]  /*3f90*/  S2UR UR8, SR_CgaCtaId ;  /* 0x00000000000879c3 */ /* 0x000ea20000008800 */
[----:B------:R-:W-:Y:S01]  /*3fa0*/  ELECT P0, URZ, PT ;  /* 0x0000000000ff782f */ /* 0x000fe20003800000 */
[----:B------:R-:W-:Y:S01]  /*3fb0*/  IMAD.MOV.U32 R0, RZ, RZ, 0x1 ;  /* 0x00000001ff007424 */ /* 0x000fe200078e00ff */
[----:B------:R-:W-:Y:S01]  /*3fc0*/  UIADD3 UR26, UPT, UPT, UR26, 0x150, URZ ;  /* 0x000001501a1a7890 */ /* 0x000fe2000fffe0ff */
[----:B------:R-:W-:Y:S01]  /*3fd0*/  SHF.L.U32 R2, R11, 0x1f, RZ ;  /* 0x0000001f0b027819 */ /* 0x000fe200000006ff */
[----:B------:R-:W-:-:S03]  /*3fe0*/  UMOV UR4, 0x40 ;  /* 0x0000004000047882 */ /* 0x000fc60000000000 */
[----:B------:R-:W-:Y:S01]  /*3ff0*/  UVIRTCOUNT.DEALLOC.SMPOOL 0x80 ;  /* 0x000000800000784c */ /* 0x000fe20000000000 */
[----:B--2---:R-:W-:Y:S02]  /*4000*/  ULEA UR8, UR8, UR4, 0x18 ;  /* 0x0000000408087291 */ /* 0x004fe4000f8ec0ff */
[----:B------:R-:W-:-:S07]  /*4010*/  ULEA UR4, UR30, UR26, 0x3 ;  /* 0x0000001a1e047291 */ /* 0x000fce000f8e18ff */
[----:B------:R2:W-:Y:S02]  /*4020*/  @P0 STS.U8 [UR8+0x1c], R0 ;  /* 0x00001c00ff000988 */ /* 0x0005e40008000008 */
[----:B------:R-:W4:Y:S02]  /*4030*/  SYNCS.PHASECHK.TRANS64.TRYWAIT P0, [UR4], R2 ;  /* 0x00000002ff0075a7 */ /* 0x000f240008001104 */
[----:B--2-4-:R-:W-:Y:S05]  /*4040*/  @!P0 BRA `(.L_x_77) ;  /* 0x0000004400088947 */ /* 0x014fea0003800000 */
.L_x_170:
[----:B------:R-:W-:-:S04]  /*4050*/  UIADD3 UR4, UPT, UPT, UR30, 0x1, URZ ;  /* 0x000000011e047890 */ /* 0x000fc8000fffe0ff */
[----:B------:R-:W-:-:S04]  /*4060*/  UISETP.NE.AND UP0, UPT, UR4, 0x4, UPT ;  /* 0x000000040400788c */ /* 0x000fc8000bf05270 */
[----:B------:R-:W-:Y:S02]  /*4070*/  USEL UR6, URZ, 0x1, UP0 ;  /* 0x00000001ff067887 */ /* 0x000fe40008000000 */
[----:B------:R-:W-:-:S04]  /*4080*/  USEL UR4, UR4, URZ, UP0 ;  /* 0x000000ff04047287 */ /* 0x000fc80008000000 */
[----:B-1----:R-:W-:Y:S01]  /*4090*/  ULEA UR5, UR4, UR26, 0x3 ;  /* 0x0000001a04057291 */ /* 0x002fe2000f8e18ff */
[----:B--2---:R-:W-:-:S04]  /*40a0*/  LOP3.LUT R2, R11, UR6, RZ, 0x3c, !PT ;  /* 0x000000060b027c12 */ /* 0x004fc8000f8e3cff */
[----:B------:R-:W-:-:S04]  /*40b0*/  SHF.L.U32 R3, R2, 0x1f, RZ ;  /* 0x0000001f02037819 */ /* 0x000fc800000006ff */
[----:B------:R-:W1:Y:S02]  /*40c0*/  SYNCS.PHASECHK.TRANS64.TRYWAIT P0, [UR5], R3 ;  /* 0x00000003ff0075a7 */ /* 0x000e640008001105 */
[----:B-1----:R-:W-:Y:S05]  /*40d0*/  @!P0 BRA `(.L_x_78) ;  /* 0x0000004000fc8947 */ /* 0x002fea0003800000 */
.L_x_172:
        /* <DEDUP_REMOVED lines=9> */
.L_x_174:
[----:B------:R-:W-:-:S04]  /*4170*/  UIADD3 UR4, UPT, UPT, UR4, 0x1, URZ ;  /* 0x0000000104047890 */ /* 0x000fc8000fffe0ff */
[----:B------:R-:W-:-:S04]  /*4180*/  UISETP.NE.AND UP0, UPT, UR4, 0x4, UPT ;  /* 0x000000040400788c */ /* 0x000fc8000bf05270 */
[----:B------:R-:W-:Y:S02]  /*4190*/  USEL UR5, URZ, 0x1, UP0 ;  /* 0x00000001ff057887 */ /* 0x000fe40008000000 */
[----:B------:R-:W-:-:S04]  /*41a0*/  USEL UR4, UR4, URZ, UP0 ;  /* 0x000000ff04047287 */ /* 0x000fc80008000000 */
[----:B------:R-:W-:Y:S01]  /*41b0*/  ULEA UR4, UR4, UR26, 0x3 ;  /* 0x0000001a04047291 */ /* 0x000fe2000f8e18ff */
[----:B------:R-:W-:-:S04]  /*41c0*/  LOP3.LUT R2, R2, UR5, RZ, 0x3c, !PT ;  /* 0x0000000502027c12 */ /* 0x000fc8000f8e3cff */
[----:B------:R-:W-:-:S04]  /*41d0*/  SHF.L.U32 R2, R2, 0x1f, RZ ;  /* 0x0000001f02027819 */ /* 0x000fc800000006ff */
[----:B------:R-:W2:Y:S02]  /*41e0*/  SYNCS.PHASECHK.TRANS64.TRYWAIT P0, [UR4], R2 ;  /* 0x00000002ff0075a7 */ /* 0x000ea40008001104 */
[----:B--2---:R-:W-:Y:S05]  /*41f0*/  @!P0 BRA `(.L_x_80) ;  /* 0x0000004000e48947 */ /* 0x004fea0003800000 */
.L_x_176:
[----:B------:R-:W-:Y:S01]  /*4200*/  NOP ;  /* 0x0000000000007918 */ /* 0x000fe20000000000 */
[----:B-1----:R-:W1:Y:S01]  /*4210*/  LDS R0, [UR8+0x14] ;  /* 0x00001408ff007984 */ /* 0x002e620008000800 */
[----:B------:R-:W-:Y:S01]  /*4220*/  ULOP3.LUT UR4, UR42, 0xffff, URZ, 0xc0, !UPT ;  /* 0x0000ffff2a047892 */ /* 0x000fe2000f8ec0ff */
[----:B------:R-:W-:Y:S01]  /*4230*/  UMOV UR5, 0xffff ;  /* 0x0000ffff00057882 */ /* 0x000fe20000000000 */
[----:B------:R-:W-:Y:S02]  /*4240*/  UMOV UR6, 0x1 ;  /* 0x0000000100067882 */ /* 0x000fe40000000000 */
[----:B------:R-:W-:-:S04]  /*4250*/  USHF.R.U32.HI UR4, URZ, 0x5, UR4 ;  /* 0x00000005ff047899 */ /* 0x000fc80008011604 */
[----:B------:R-:W-:Y:S02]  /*4260*/  USHF.L.U32 UR5, UR5, UR4, URZ ;  /* 0x0000000405057299 */ /* 0x000fe400080006ff */
[----:B------:R-:W-:-:S04]  /*4270*/  USHF.L.U32 UR4, UR6, UR4, URZ ;  /* 0x0000000406047299 */ /* 0x000fc800080006ff */
[----:B-1----:R-:W-:-:S04]  /*4280*/  LOP3.LUT R0, R0, UR5, RZ, 0xc0, !PT ;  /* 0x0000000500007c12 */ /* 0x002fc8000f8ec0ff */
[----:B------:R-:W-:-:S13]  /*4290*/  ISETP.NE.AND P0, PT, R0, UR5, PT ;  /* 0x0000000500007c0c */ /* 0x000fda000bf05270 */
[----:B------:R-:W-:Y:S05]  /*42a0*/  @P0 BRA `(.L_x_81) ;  /* 0x0000000000580947 */ /* 0x000fea0003800000 */
[----:B------:R-:W1:Y:S02]  /*42b0*/  LDS R0, [UR8+0x18] ;  /* 0x00001808ff007984 */ /* 0x000e640008000800 */
[----:B-1----:R-:W-:-:S04]  /*42c0*/  LOP3.LUT R0, R0, UR4, RZ, 0xc0, !PT ;  /* 0x0000000400007c12 */ /* 0x002fc8000f8ec0ff */
[----:B------:R-:W-:-:S13]  /*42d0*/  ISETP.NE.AND P0, PT, R0, UR4, PT ;  /* 0x0000000400007c0c */ /* 0x000fda000bf05270 */
[----:B------:R-:W-:Y:S05]  /*42e0*/  @P0 BRA `(.L_x_82) ;  /* 0x00000000003c0947 */ /* 0x000fea0003800000 */
[----:B------:R-:W1:Y:S01]  /*42f0*/  S2R R2, SR_LANEID ;  /* 0x0000000000027919 */ /* 0x000e620000000000 */
[----:B------:R-:W-:-:S06]  /*4300*/  ULOP3.LUT UR5, URZ, UR5, URZ, 0x33, !UPT ;  /* 0x00000005ff057292 */ /* 0x000fcc000f8e33ff */
[----:B------:R-:W-:-:S04]  /*4310*/  IMAD.U32 R0, RZ, RZ, UR5 ;  /* 0x00000005ff007e24 */ /* 0x000fc8000f8e00ff */
[----:B------:R2:W4:Y:S02]  /*4320*/  REDUX UR7, R0 ;  /* 0x00000000000773c4 */ /* 0x0005240000000000 */
[----:B------:R1:W-:Y:S01]  /*4330*/  UTCATOMSWS.AND URZ, UR5 ;  /* 0x0000000500ff79e3 */ /* 0x0003e20008000000 */
[----:B--2---:R-:W-:Y:S01]  /*4340*/  LOP3.LUT R0, RZ, UR4, RZ, 0x33, !PT ;  /* 0x00000004ff007c12 */ /* 0x004fe2000f8e33ff */
[----:B------:R-:W-:Y:S02]  /*4350*/  VOTEU.ANY UR4, UPT, PT ;  /* 0x0000000000047886 */ /* 0x000fe400038e0100 */
[----:B------:R-:W-:Y:S02]  /*4360*/  UFLO.U32 UR4, UR4 ;  /* 0x00000004000472bd */ /* 0x000fe400080e0000 */
[----:B------:R-:W2:Y:S04]  /*4370*/  REDUX UR6, R0 ;  /* 0x00000000000673c4 */ /* 0x000ea80000000000 */
[----:B-1----:R-:W-:-:S02]  /*4380*/  ISETP.EQ.U32.AND P0, PT, R2, UR4, PT ;  /* 0x0000000402007c0c */ /* 0x002fc4000bf02070 */
[----:B----4-:R-:W-:-:S11]  /*4390*/  MOV R2, UR7 ;  /* 0x0000000700027c02 */ /* 0x010fd60008000f00 */
[----:B------:R1:W-:Y:S01]  /*43a0*/  @P0 ATOMS.AND RZ, [UR8+0x14], R2 ;  /* 0x00001402ffff098c */ /* 0x0003e2000a800008 */
[----:B--2---:R-:W-:-:S05]  /*43b0*/  IMAD.U32 R0, RZ, RZ, UR6 ;  /* 0x00000006ff007e24 */ /* 0x004fca000f8e00ff */
[----:B------:R1:W-:Y:S01]  /*43c0*/  @P0 ATOMS.AND RZ, [UR8+0x18], R0 ;  /* 0x00001800ffff098c */ /* 0x0003e2000a800008 */
[----:B------:R-:W-:Y:S05]  /*43d0*/  BRA `(.L_x_83) ;  /* 0x0000000000147947 */ /* 0x000fea0003800000 */
.L_x_82:
[----:B------:R-:W-:Y:S02]  /*43e0*/  MOV R2, 0x4400 ;  /* 0x0000440000027802 */ /* 0x000fe40000000f00 */
[----:B---3-5:R-:W-:Y:S05]  /*43f0*/  CALL.REL.NOINC `($__internal_0_$__cuda_sm10x_tcgen05_guardrail_trap_col_being_dealloced_not_returned_by_alloc) ;  /* 0x0000004400587944 */ /* 0x028fea0003c00000 */
[----:B------:R-:W-:Y:S05]  /*4400*/  BRA `(.L_x_83) ;  /* 0x0000000000087947 */ /* 0x000fea0003800000 */
.L_x_81:
[----:B------:R-:W-:Y:S02]  /*4410*/  MOV R2, 0x4430 ;  /* 0x0000443000027802 */ /* 0x000fe40000000f00 */
[----:B---3-5:R-:W-:Y:S05]  /*4420*/  CALL.REL.NOINC `($__internal_2_$__cuda_sm10x_tcgen05_guardrail_trap_unallocated_columns_being_dealloced) ;  /* 0x0000004400647944 */ /* 0x028fea0003c00000 */
.L_x_83:
[----:B------:R-:W-:Y:S01]  /*4430*/  NOP ;  /* 0x0000000000007918 */ /* 0x000fe20000000000 */
[----:B------:R-:W-:Y:S05]  /*4440*/  EXIT ;  /* 0x000000000000794d */ /* 0x000fea0003800000 */
.L_x_65:
[----:B------:R-:W-:-:S09]  /*4450*/  UISETP.NE.OR UP0, UPT, UR18, 0x3, !UP3 ;  /* 0x000000031200788c */ /* 0x000fd2000df05670 */
[----:B------:R-:W-:Y:S05]  /*4460*/  BRA.U UP0, `(.L_x_84) ;  /* 0x0000001100247547 */ /* 0x000fea000b800000 */
[----:B------:R-:W2:Y:S01]  /*4470*/  LDCU.64 UR4, c[0x0][0x888] ;  /* 0x00011100ff0477ac */ /* 0x000ea20008000a00 */
[----:B------:R-:W3:Y:S01]  /*4480*/  LDC.64 R12, c[0x0][0x348] ;  /* 0x0000d200ff0c7b82 */ /* 0x000ee20000000a00 */
[----:B------:R-:W-:Y:S02]  /*4490*/  HFMA2 R9, -RZ, RZ, 0, 0 ;  /* 0x00000000ff097431 */ /* 0x000fe400000001ff */
[----:B------:R-:W-:Y:S01]  /*44a0*/  IMAD.MOV.U32 R11, RZ, RZ, 0x1 ;  /* 0x00000001ff0b7424 */ /* 0x000fe200078e00ff */
[----:B------:R-:W4:Y:S01]  /*44b0*/  LDCU UR37, c[0x0][0x370] ;  /* 0x00006e00ff2577ac */ /* 0x000f220008000800 */
[----:B------:R-:W-:Y:S01]  /*44c0*/  IMAD.MOV.U32 R10, RZ, RZ, RZ ;  /* 0x000000ffff0a7224 */ /* 0x000fe200078e00ff */
[----:B------:R-:W-:Y:S01]  /*44d0*/  MOV R3, 0x1000 ;  /* 0x0000100000037802 */ /* 0x000fe20000000f00 */
[----:B------:R-:W4:Y:S01]  /*44e0*/  LDCU.128 UR32, c[0x0][0xb10] ;  /* 0x00016200ff2077ac */ /* 0x000f220008000c00 */
[----:B------:R-:W1:Y:S01]  /*44f0*/  LDCU UR31, c[0x0][0x374] ;  /* 0x00006e80ff1f77ac */ /* 0x000e620008000800 */
[----:B------:R-:W1:Y:S01]  /*4500*/  LDCU.64 UR28, c[0x0][0x890] ;  /* 0x00011200ff1c77ac */ /* 0x000e620008000a00 */
[----:B--2---:R-:W-:Y:S01]  /*4510*/  UISETP.NE.U32.AND UP0, UPT, UR4, URZ, UPT ;  /* 0x000000ff0400728c */ /* 0x004fe2000bf05070 */
[----:B------:R-:W2:Y:S01]  /*4520*/  LDCU UR15, c[0x0][0xb0c] ;  /* 0x00016180ff0f77ac */ /* 0x000ea20008000800 */
[----:B------:R-:W3:Y:S01]  /*4530*/  LDCU UR41, c[0x0][0xb20] ;  /* 0x00016400ff2977ac */ /* 0x000ee20008000800 */
[----:B------:R-:W3:Y:S01]  /*4540*/  LDCU UR4, c[0x0][0xb30] ;  /* 0x00016600ff0477ac */ /* 0x000ee20008000800 */
[----:B----4-:R-:W-:-:S02]  /*4550*/  UIMAD.WIDE.U32 UR6, UR37, UR32, URZ ;  /* 0x00000020250672a5 */ /* 0x010fc4000f8e00ff */
[----:B-1----:R-:W-:Y:S02]  /*4560*/  UIMAD.WIDE.U32 UR8, UR31, UR35, URZ ;  /* 0x000000231f0872a5 */ /* 0x002fe4000f8e00ff */
[----:B------:R-:W-:Y:S02]  /*4570*/  UISETP.NE.U32.AND UP6, UPT, UR28, URZ, UPT ;  /* 0x000000ff1c00728c */ /* 0x000fe4000bfc5070 */
[----:B------:R-:W-:Y:S01]  /*4580*/  UISETP.NE.AND.EX UP5, UPT, UR5, URZ, UPT, UP0 ;  /* 0x000000ff0500728c */ /* 0x000fe2000bfa5300 */
[----:B------:R-:W-:Y:S01]  /*4590*/  UMOV UR24, 0x400 ;  /* 0x0000040000187882 */ /* 0x000fe20000000000 */
[----:B------:R-:W-:Y:S01]  /*45a0*/  UISETP.NE.AND UP0, UPT, UR42, 0x1, UPT ;  /* 0x000000012a00788c */ /* 0x000fe2000bf05270 */
[----:B------:R-:W-:Y:S01]  /*45b0*/  UMOV UR6, UR7 ;  /* 0x0000000700067c82 */ /* 0x000fe20008000000 */
[----:B------:R-:W-:Y:S01]  /*45c0*/  UMOV UR38, UR9 ;  /* 0x0000000900267c82 */ /* 0x000fe20008000000 */
[----:B------:R-:W-:Y:S02]  /*45d0*/  USEL UR40, URZ, 0x1, UP4 ;  /* 0x00000001ff287887 */ /* 0x000fe4000a000000 */
[----:B--2---:R-:W-:Y:S01]  /*45e0*/  UISETP.NE.AND UP0, UPT, UR15, 0x1, UPT ;  /* 0x000000010f00788c */ /* 0x004fe2000bf05270 */
[----:B------:R-:W-:Y:S01]  /*45f0*/  UMOV UR25, URZ ;  /* 0x000000ff00197c82 */ /* 0x000fe20008000000 */
[----:B------:R-:W-:-:S02]  /*4600*/  UPLOP3.LUT UP4, UPT, UPT, UPT, UPT, 0x40, 0x4 ;  /* 0x000000000004789c */ /* 0x000fc40003f8e870 */
[----:B------:R-:W-:Y:S01]  /*4610*/  UISETP.GE.AND UP2, UPT, UR42, 0x1, UPT ;  /* 0x000000012a00788c */ /* 0x000fe2000bf46270 */
[----:B------:R-:W1:Y:S01]  /*4620*/  LDCU.64 UR16, c[0x0][0xb28] ;  /* 0x00016500ff1077ac */ /* 0x000e620008000a00 */
[----:B------:R-:W-:Y:S02]  /*4630*/  ULEA UR24, UR54, UR24, 0x18 ;  /* 0x0000001836187291 */ /* 0x000fe4000f8ec0ff */
[----:B------:R-:W-:Y:S02]  /*4640*/  UISETP.NE.AND.EX UP6, UPT, UR29, URZ, UPT, UP6 ;  /* 0x000000ff1d00728c */ /* 0x000fe4000bfc5360 */
[----:B------:R-:W-:Y:S02]  /*4650*/  USHF.R.U32.HI UR39, URZ, UR33, UR6 ;  /* 0x00000021ff277299 */ /* 0x000fe40008011606 */
[----:B---3--:R-:W-:Y:S02]  /*4660*/  USHF.R.U32.HI UR38, URZ, UR41, UR38 ;  /* 0x00000029ff267299 */ /* 0x008fe40008011626 */
[----:B------:R-:W-:-:S02]  /*4670*/  UISETP.NE.AND UP0, UPT, UR34, 0x1, UPT ;  /* 0x000000012200788c */ /* 0x000fc4000bf05270 */
[----:B------:R-:W-:-:S11]  /*4680*/  UISETP.NE.AND UP3, UPT, UR4, 0x1, UPT ;  /* 0x000000010400788c */ /* 0x000fd6000bf65270 */
.L_x_93:
[C---:B------:R-:W-:Y:S02]  /*4690*/  LEA R8, R10.reuse, UR24, 0x3 ;  /* 0x000000180a087c11 */ /* 0x040fe4000f8e18ff */
[----:B------:R-:W-:Y:S02]  /*46a0*/  SHF.L.U32 R0, R9, 0x1f, RZ ;  /* 0x0000001f09007819 */ /* 0x000fe400000006ff */
[----:B------:R-:W-:Y:S02]  /*46b0*/  LEA R4, R10, UR24, 0x4 ;  /* 0x000000180a047c11 */ /* 0x000fe4000f8e20ff */
[----:B--2---:R-:W2:Y:S02]  /*46c0*/  SYNCS.PHASECHK.TRANS64.TRYWAIT P0, [R8+URZ+0x110], R0 ;  /* 0x00011000080075a7 */ /* 0x004ea400080011ff */
[----:B--2---:R-:W-:Y:S05]  /*46d0*/  @!P0 BRA `(.L_x_85) ;  /* 0x0000003c00c48947 */ /* 0x004fea0003800000 */
.L_x_177:
[----:B------:R-:W3:Y:S01]  /*46e0*/  LDS.128 R4, [R4+0x1a0] ;  /* 0x0001a00004047984 */ /* 0x000ee20000000c00 */
[----:B------:R-:W-:Y:S01]  /*46f0*/  UISETP.GE.AND UP0, UPT, UR42, 0x1, UPT ;  /* 0x000000012a00788c */ /* 0x000fe2000bf06270 */
[----:B------:R-:W-:Y:S01]  /*4700*/  @!PT LDS RZ, [RZ] ;  /* 0x00000000fffff984 */ /* 0x000fe20000000800 */
[----:B------:R-:W-:Y:S01]  /*4710*/  @!PT LDS RZ, [RZ] ;  /* 0x00000000fffff984 */ /* 0x000fe20000000800 */
[----:B------:R-:W-:Y:S01]  /*4720*/  @!PT LDS RZ, [RZ] ;  /* 0x00000000fffff984 */ /* 0x000fe20000000800 */
[----:B------:R-:W-:Y:S01]  /*4730*/  @!PT LDS RZ, [RZ] ;  /* 0x00000000fffff984 */ /* 0x000fe20000000800 */
[----:B------:R4:W-:Y:S06]  /*4740*/  MEMBAR.ALL.CTA ;  /* 0x0000000000007992 */ /* 0x0009ec0000008000 */
[----:B----4-:R-:W4:Y:S01]  /*4750*/  FENCE.VIEW.ASYNC.S ;  /* 0x00000000000073c6 */ /* 0x010f220000000000 */
[----:B---3--:R-:W-:Y:S11]  /*4760*/  LOP3.LUT P0, RZ, R6, 0x1, RZ, 0xc0, !PT ;  /* 0x0000000106ff7812 */ /* 0x008ff6000780c0ff */
[----:B------:R-:W-:Y:S02]  /*4770*/  @!UPT UIADD3 URZ, UPT, UPT, URZ, URZ, URZ ;  /* 0x000000fffffff290 */ /* 0x000fe4000fffe0ff */
[----:B----4-:R-:W-:Y:S01]  /*4780*/  VOTEU.ANY UP2, P0 ;  /* 0x0000000000ff7886 */ /* 0x010fe20000040100 */
[----:B------:R-:W-:Y:S11]  /*4790*/  PLOP3.LUT P0, PT, PT, PT, UP2, 0x80, 0x8 ;  /* 0x000000000008781c */ /* 0x000ff60003f0f028 */
[----:B------:R-:W-:Y:S02]  /*47a0*/  @!UPT UIADD3 URZ, UPT, UPT, URZ, URZ, URZ ;  /* 0x000000fffffff290 */ /* 0x000fe4000fffe0ff */
[----:B--2---:R-:W-:Y:S02]  /*47b0*/  @P0 SHF.R.U32.HI R0, RZ, 0x10, R5 ;  /* 0x00000010ff000819 */ /* 0x004fe40000011605 */
[----:B------:R-:W-:Y:S02]  /*47c0*/  @P0 MOV R2, R4 ;  /* 0x0000000400020202 */ /* 0x000fe40000000f00 */
[----:B------:R-:W-:Y:S01]  /*47d0*/  @P0 R2UR UR4, R0 ;  /* 0x00000000000402ca */ /* 0x000fe200000e0000 */
[----:B------:R-:W-:Y:S01]  /*47e0*/  VIADD R0, R8, 0x120 ;  /* 0x0000012008007836 */ /* 0x000fe20000000000 */
[----:B------:R-:W-:Y:S02]  /*47f0*/  @P0 LOP3.LUT R4, R5, 0xffff, RZ, 0xc0, !PT ;  /* 0x0000ffff05040812 */ /* 0x000fe400078ec0ff */
[----:B------:R-:W-:Y:S02]  /*4800*/  @P0 R2UR UR6, R2 ;  /* 0x00000000020602ca */ /* 0x000fe400000e0000 */
[----:B------:R-:W-:Y:S02]  /*4810*/  PRMT R0, RZ, 0x654, R0 ;  /* 0x00000654ff007816 */ /* 0x000fe40000000000 */
[----:B------:R-:W-:Y:S02]  /*4820*/  @P0 R2UR UR5, R4 ;  /* 0x00000000040502ca */ /* 0x000fe400000e0000 */
[----:B------:R2:W-:Y:S03]  /*4830*/  SYNCS.ARRIVE.TRANS64.RED.A1T0 RZ, [R0+URZ], RZ ;  /* 0x000000ff00ff79a7 */ /* 0x0005e600081004ff */
[----:B------:R-:W-:Y:S04]  /*4840*/  @UP2 UMOV UR27, UR4 ;  /* 0x00000004001b2c82 */ /* 0x000fe80008000000 */
[----:B------:R-:W-:Y:S04]  /*4850*/  @UP2 UMOV UR14, UR6 ;  /* 0x00000006000e2c82 */ /* 0x000fe80008000000 */
[----:B------:R-:W-:Y:S01]  /*4860*/  @UP2 UMOV UR13, UR5 ;  /* 0x00000005000d2c82 */ /* 0x000fe20008000000 */
[----:B------:R-:W-:Y:S05]  /*4870*/  BRA.U !UP0, `(.L_x_86) ;  /* 0x0000000108c07547 */ /* 0x000fea000b800000 */
[----:B------:R-:W-:Y:S02]  /*4880*/  UIMAD.WIDE.U32 UR8, UR13, UR35, URZ ;  /* 0x000000230d0872a5 */ /* 0x000fe4000f8e00ff */
[----:B------:R-:W-:Y:S02]  /*4890*/  UP2UR UR12, UPR, URZ, 0x4 ;  /* 0x00000004ff0c7883 */ /* 0x000fe40008000000 */
[----:B------:R-:W-:Y:S02]  /*48a0*/  UISETP.NE.AND UP2, UPT, UR34, 0x1, UPT ;  /* 0x000000012200788c */ /* 0x000fe4000bf45270 */
[----:B------:R-:W-:Y:S02]  /*48b0*/  UIMAD.WIDE.U32 UR10, UR14, UR32, URZ ;  /* 0x000000200e0a72a5 */ /* 0x000fe4000f8e00ff */
[----:B------:R-:W-:Y:S02]  /*48c0*/  USEL UR4, UR31, UR38, !UP2 ;  /* 0x000000261f047287 */ /* 0x000fe4000d000000 */
[----:B------:R-:W-:Y:S02]  /*48d0*/  UISETP.NE.AND UP0, UPT, UR15, 0x1, UPT ;  /* 0x000000010f00788c */ /* 0x000fe4000bf05270 */
[----:B------:R-:W-:Y:S02]  /*48e0*/  UP2UR UR22, UPR, URZ, 0x2 ;  /* 0x00000002ff167883 */ /* 0x000fe40008000000 */
[----:B------:R-:W-:Y:S02]  /*48f0*/  UISETP.NE.AND UP1, UPT, UR42, 0x1, UPT ;  /* 0x000000012a00788c */ /* 0x000fe4000bf25270 */
[----:B-1----:R-:W-:Y:S02]  /*4900*/  UIMAD.WIDE.U32 UR18, UR4, UR16, URZ ;  /* 0x00000010041272a5 */ /* 0x002fe4000f8e00ff */
[----:B------:R-:W-:Y:S01]  /*4910*/  USEL UR7, UR37, UR39, !UP0 ;  /* 0x0000002725077287 */ /* 0x000fe2000c000000 */
[----:B------:R-:W-:Y:S02]  /*4920*/  UMOV UR5, UR9 ;  /* 0x0000000900057c82 */ /* 0x000fe40008000000 */
[----:B------:R-:W-:Y:S02]  /*4930*/  USHF.R.U32.HI UR6, URZ, UR41, UR5 ;  /* 0x00000029ff067299 */ /* 0x000fe40008011605 */
[----:B------:R-:W-:Y:S02]  /*4940*/  UIMAD.WIDE.U32 UR20, UR7, UR16, URZ ;  /* 0x00000010071472a5 */ /* 0x000fe4000f8e00ff */
[----:B------:R-:W-:Y:S02]  /*4950*/  USEL UR6, UR13, UR6, !UP2 ;  /* 0x000000060d067287 */ /* 0x000fe4000d000000 */
[----:B------:R-:W-:Y:S01]  /*4960*/  UISETP.NE.AND UP2, UPT, UR12, URZ, UPT ;  /* 0x000000ff0c00728c */ /* 0x000fe2000bf45270 */
[----:B------:R-:W-:Y:S01]  /*4970*/  UMOV UR5, UR11 ;  /* 0x0000000b00057c82 */ /* 0x000fe20008000000 */
[----:B------:R-:W-:Y:S02]  /*4980*/  UIMAD.WIDE.U32 UR10, UR6, UR16, URZ ;  /* 0x00000010060a72a5 */ /* 0x000fe4000f8e00ff */
[----:B------:R-:W-:Y:S03]  /*4990*/  USHF.R.U32.HI UR8, URZ, UR33, UR5 ;  /* 0x00000021ff087299 */ /* 0x000fe60008011605 */
[----:B------:R-:W-:Y:S02]  /*49a0*/  UMOV UR5, UR19 ;  /* 0x0000001300057c82 */ /* 0x000fe40008000000 */
[----:B------:R-:W-:Y:S03]  /*49b0*/  @UP1 USHF.R.U32.HI UR4, URZ, UR17, UR5 ;  /* 0x00000011ff041299 */ /* 0x000fe60008011605 */
[----:B------:R-:W-:Y:S01]  /*49c0*/  UMOV UR5, UR21 ;  /* 0x0000001500057c82 */ /* 0x000fe20008000000 */
[----:B------:R-:W-:Y:S02]  /*49d0*/  UIMAD UR4, UR42, UR4, URZ ;  /* 0x000000042a0472a4 */ /* 0x000fe4000f8e02ff */
[----:B------:R-:W-:Y:S02]  /*49e0*/  @UP1 USHF.R.U32.HI UR7, URZ, UR17, UR5 ;  /* 0x00000011ff071299 */ /* 0x000fe40008011605 */
[----:B------:R-:W-:Y:S02]  /*49f0*/  USEL UR5, UR14, UR8, !UP0 ;  /* 0x000000080e057287 */ /* 0x000fe4000c000000 */
[----:B------:R-:W-:Y:S02]  /*4a00*/  UIMAD UR8, UR42, UR7, URZ ;  /* 0x000000072a0872a4 */ /* 0x000fe4000f8e02ff */
[----:B------:R-:W-:Y:S03]  /*4a10*/  UISETP.GE.AND UP0, UPT, UR6, UR4, UPT ;  /* 0x000000040600728c */ /* 0x000fe6000bf06270 */
[----:B------:R-:W-:Y:S01]  /*4a20*/  UMOV UR4, UR11 ;  /* 0x0000000b00047c82 */ /* 0x000fe20008000000 */
[----:B------:R-:W-:Y:S02]  /*4a30*/  UISETP.GE.OR UP0, UPT, UR5, UR8, UP0 ;  /* 0x000000080500728c */ /* 0x000fe40008706670 */
[----:B------:R-:W-:Y:S02]  /*4a40*/  USHF.R.U32.HI UR4, URZ, UR17, UR4 ;  /* 0x00000011ff047299 */ /* 0x000fe40008011604 */
[----:B------:R-:W-:Y:S02]  /*4a50*/  UIMAD.WIDE.U32 UR8, UR5, UR16, URZ ;  /* 0x00000010050872a5 */ /* 0x000fe4000f8e00ff */
[----:B------:R-:W-:Y:S04]  /*4a60*/  USEL UR10, UR6, UR4, !UP1 ;  /* 0x00000004060a7287 */ /* 0x000fe8000c800000 */
[----:B------:R-:W-:Y:S01]  /*4a70*/  UIADD3 UR11, UPT, UPT, -UR10, URZ, URZ ;  /* 0x000000ff0a0b7290 */ /* 0x000fe2000fffe1ff */
[----:B------:R-:W-:Y:S02]  /*4a80*/  @!UP0 UMOV UR4, UR9 ;  /* 0x0000000900048c82 */ /* 0x000fe40008000000 */
[----:B------:R-:W-:Y:S02]  /*4a90*/  @!UP0 USHF.R.U32.HI UR4, URZ, UR17, UR4 ;  /* 0x00000011ff048299 */ /* 0x000fe40008011604 */
[----:B------:R-:W-:Y:S02]  /*4aa0*/  UIMAD UR8, UR42, UR11, UR6 ;  /* 0x0000000b2a0872a4 */ /* 0x000fe4000f8e0206 */
[----:B------:R-:W-:Y:S02]  /*4ab0*/  @!UP0 USEL UR4, UR5, UR4, !UP1 ;  /* 0x0000000405048287 */ /* 0x000fe4000c800000 */
[----:B------:R-:W-:Y:S02]  /*4ac0*/  UISETP.NE.AND UP1, UPT, UR22, URZ, UPT ;  /* 0x000000ff1600728c */ /* 0x000fe4000bf25270 */
[----:B------:R-:W-:Y:S02]  /*4ad0*/  @!UP0 UIMAD UR8, UR7, UR8, UR4 ;  /* 0x00000008070882a4 */ /* 0x000fe4000f8e0204 */
[----:B------:R-:W-:Y:S02]  /*4ae0*/  @!UP0 UIADD3 UR9, UPT, UPT, UR10, -UR4, URZ ;  /* 0x800000040a098290 */ /* 0x000fe4000fffe0ff */
[----:B------:R-:W-:Y:S02]  /*4af0*/  UIADD3 UR4, UPT, UPT, -UR5, URZ, URZ ;  /* 0x000000ff05047290 */ /* 0x000fe4000fffe1ff */
[----:B------:R-:W-:Y:S02]  /*4b00*/  UIADD3 UR7, UPT, UPT, -UR6, URZ, URZ ;  /* 0x000000ff06077290 */ /* 0x000fe4000fffe1ff */
[----:B------:R-:W-:Y:S02]  /*4b10*/  @!UP0 UIMAD UR6, UR9, UR42, UR5 ;  /* 0x0000002a090682a4 */ /* 0x000fe4000f8e0205 */
[----:B------:R-:W-:Y:S02]  /*4b20*/  UIMAD UR14, UR15, UR4, UR14 ;  /* 0x000000040f0e72a4 */ /* 0x000fe4000f8e020e */
[----:B------:R-:W-:Y:S01]  /*4b30*/  UIMAD UR13, UR34, UR7, UR13 ;  /* 0x00000007220d72a4 */ /* 0x000fe2000f8e020d */
[----:B------:R-:W-:Y:S02]  /*4b40*/  @!UP0 UMOV UR5, UR8 ;  /* 0x0000000800058c82 */ /* 0x000fe40008000000 */
[----:B------:R-:W-:Y:S02]  /*4b50*/  UIMAD UR14, UR5, UR15, UR14 ;  /* 0x0000000f050e72a4 */ /* 0x000fe4000f8e020e */
[----:B------:R-:W-:Y:S11]  /*4b60*/  UIMAD UR13, UR6, UR34, UR13 ;  /* 0x00000022060d72a4 */ /* 0x000ff6000f8e020d */
[----:B------:R-:W-:Y:S01]  /*4b70*/  @!UPT UIADD3 URZ, UPT, UPT, URZ, URZ, URZ ;  /* 0x000000fffffff290 */ /* 0x000fe2000fffe0ff */
.L_x_86:
[----:B------:R-:W3:Y:S01]  /*4b80*/  @!UP3 LDCU.128 UR20, c[0x0][0xb10] ;  /* 0x00016200ff14b7ac */ /* 0x000ee20008000c00 */
[----:B------:R-:W-:Y:S04]  /*4b90*/  ISETP.NE.U32.AND P0, PT, RZ, UR28, PT ;  /* 0x0000001cff007c0c */ /* 0x000fe8000bf05070 */
[----:B------:R-:W-:Y:S01]  /*4ba0*/  ISETP.NE.AND.EX P0, PT, RZ, UR29, PT, P0 ;  /* 0x0000001dff007c0c */ /* 0x000fe2000bf05300 */
[----:B------:R-:W4:Y:S01]  /*4bb0*/  @!UP3 LDCU UR5, c[0x0][0xb0c] ;  /* 0x00016180ff05b7ac */ /* 0x000f220008000800 */
[----:B------:R-:W-:Y:S02]  /*4bc0*/  USHF.L.U32 UR11, UR26, 0x6, URZ ;  /* 0x000000061a0b7899 */ /* 0x000fe400080006ff */
[----:B------:R-:W-:Y:S02]  /*4bd0*/  USHF.L.U32 UR10, UR30, 0x6, URZ ;  /* 0x000000061e0a7899 */ /* 0x000fe400080006ff */
[----:B---3--:R-:W-:Y:S07]  /*4be0*/  UIMAD.WIDE.U32 UR6, UR14, UR20, URZ ;  /* 0x000000140e0672a5 */ /* 0x008fee000f8e00ff */
[----:B------:R-:W-:Y:S01]  /*4bf0*/  @!UP3 UMOV UR4, UR7 ;  /* 0x000000070004bc82 */ /* 0x000fe20008000000 */
[----:B----4-:R-:W-:Y:S02]  /*4c00*/  @!UP3 UISETP.NE.AND UP0, UPT, UR5, 0x1, UPT ;  /* 0x000000010500b88c */ /* 0x010fe4000bf05270 */
[----:B------:R-:W-:Y:S02]  /*4c10*/  @!UP3 USHF.R.U32.HI UR4, URZ, UR21, UR4 ;  /* 0x00000015ff04b299 */ /* 0x000fe40008011604 */
[----:B------:R-:W-:Y:S02]  /*4c20*/  UIMAD.WIDE.U32 UR6, UR13, UR23, URZ ;  /* 0x000000170d0672a5 */ /* 0x000fe4000f8e00ff */
[----:B------:R-:W-:Y:S02]  /*4c30*/  @!UP3 USEL UR8, UR14, UR4, !UP0 ;  /* 0x000000040e08b287 */ /* 0x000fe4000c000000 */
[----:B------:R-:W-:Y:S03]  /*4c40*/  @!UP3 UISETP.NE.AND UP0, UPT, UR22, 0x1, UPT ;  /* 0x000000011600b88c */ /* 0x000fe6000bf05270 */
[----:B------:R-:W-:Y:S02]  /*4c50*/  @!UP3 UMOV UR6, UR7 ;  /* 0x000000070006bc82 */ /* 0x000fe40008000000 */
[----:B------:R-:W3:Y:S02]  /*4c60*/  @!UP3 LDCU UR4, c[0x0][0xb20] ;  /* 0x00016400ff04b7ac */ /* 0x000ee40008000800 */
[----:B---3--:R-:W-:Y:S04]  /*4c70*/  @!UP3 USHF.R.U32.HI UR6, URZ, UR4, UR6 ;  /* 0x00000004ff06b299 */ /* 0x008fe80008011606 */
[----:B------:R-:W-:Y:S04]  /*4c80*/  @!UP3 USEL UR6, UR13, UR6, !UP0 ;  /* 0x000000060d06b287 */ /* 0x000fe8000c000000 */
[----:B------:R-:W-:Y:S02]  /*4c90*/  @!UP3 UIADD3 UR4, UPT, UPT, -UR8, UR6, URZ ;  /* 0x000000060804b290 */ /* 0x000fe4000fffe1ff */
[----:B------:R-:W-:Y:S02]  /*4ca0*/  @!UP3 UIADD3 UR6, UPT, UPT, UR8, -UR6, URZ ;  /* 0x800000060806b290 */ /* 0x000fe4000fffe0ff */
[----:B------:R-:W-:Y:S02]  /*4cb0*/  @!UP3 UIMAD UR14, UR4, UR5, UR14 ;  /* 0x00000005040eb2a4 */ /* 0x000fe4000f8e020e */
[----:B------:R-:W-:Y:S01]  /*4cc0*/  @!UP3 UIMAD UR13, UR6, UR22, UR13 ;  /* 0x00000016060db2a4 */ /* 0x000fe2000f8e020d */
[----:B------:R-:W-:Y:S11]  /*4cd0*/  BRA.U UP4, `(.L_x_87) ;  /* 0x0000000104107547 */ /* 0x000ff6000b800000 */
[----:B------:R-:W-:Y:S04]  /*4ce0*/  MOV R2, UR40 ;  /* 0x0000002800027c02 */ /* 0x000fe80008000f00 */
[----:B------:R-:W-:Y:S04]  /*4cf0*/  SHF.L.U32 R2, R2, 0x1f, RZ ;  /* 0x0000001f02027819 */ /* 0x000fe800000006ff */
[----:B------:R-:W3:Y:S02]  /*4d00*/  SYNCS.PHASECHK.TRANS64.TRYWAIT P1, [UR24+0x108], R2 ;  /* 0x00010802ff0075a7 */ /* 0x000ee40008021118 */
[----:B---3--:R-:W-:Y:S05]  /*4d10*/  @!P1 BRA `(.L_x_88) ;  /* 0x0000003800489947 */ /* 0x008fea0003800000 */
.L_x_87:
[----:B------:R-:W-:Y:S05]  /*4d20*/  BRA.U !UP6, `(.L_x_89) ;  /* 0x000000010e387547 */ /* 0x000fea000b800000 */
[----:B------:R-:W-:Y:S01]  /*4d30*/  UPLOP3.LUT UP1, UPT, UPT, UPT, UP5, 0x80, 0x8 ;  /* 0x000000000008789c */ /* 0x000fe20003f2f050 */
[----:B--2---:R-:W-:Y:S01]  /*4d40*/  HFMA2 R0, -RZ, RZ, 0, 5.9604644775390625e-08 ;  /* 0x00000001ff007431 */ /* 0x004fe200000001ff */
[----:B------:R-:W2:Y:S01]  /*4d50*/  LDCU.64 UR8, c[0x0][0x358] ;  /* 0x00006b00ff0877ac */ /* 0x000ea20008000a00 */
[----:B------:R-:W-:Y:S03]  /*4d60*/  IMAD.MOV.U32 R45, RZ, RZ, 0x1 ;  /* 0x00000001ff2d7424 */ /* 0x000fe600078e00ff */
[----:B------:R-:W-:Y:S05]  /*4d70*/  PLOP3.LUT P1, PT, PT, PT, UP1, 0x80, 0x8 ;  /* 0x000000000008781c */ /* 0x000fea0003f2f018 */
[----:B------:R-:W3:Y:S01]  /*4d80*/  @UP1 LDCU.64 UR4, c[0x0][0x888] ;  /* 0x00011100ff0417ac */ /* 0x000ee20008000a00 */
[----:B------:R-:W-:Y:S07]  /*4d90*/  @UP1 UIMAD UR6, UR36, UR28, URZ ;  /* 0x0000001c240612a4 */ /* 0x000fee000f8e02ff */
[----:B------:R-:W-:Y:S01]  /*4da0*/  @!P1 PRMT R45, R0, 0x7610, R45 ;  /* 0x00007610002d9816 */ /* 0x000fe2000000002d */
[----:B---3--:R-:W-:Y:S06]  /*4db0*/  @UP1 UIMAD.WIDE UR4, UR6, 0x4, UR4 ;  /* 0x00000004060418a5 */ /* 0x008fec000f8e0204 */
[----:B-----5:R-:W-:Y:S01]  /*4dc0*/  IMAD.U32 R26, RZ, RZ, UR4 ;  /* 0x00000004ff1a7e24 */ /* 0x020fe2000f8e00ff */
[----:B------:R-:W-:Y:S04]  /*4dd0*/  MOV R27, UR5 ;  /* 0x00000005001b7c02 */ /* 0x000fe80008000f00 */
[----:B------:R-:W3:Y:S01]  /*4de0*/  @!UP1 LDCU UR4, c[0x0][0x880] ;  /* 0x00011000ff0497ac */ /* 0x000ee20008000800 */
[----:B--2---:R4:W5:Y:S02]  /*4df0*/  @P1 LDG.E R26, desc[UR8][R26.64] ;  /* 0x000000081a1a1981 */ /* 0x004964000c1e1900 */
[----:B---34-:R-:W-:Y:S07]  /*4e00*/  @!P1 IMAD.U32 R26, RZ, RZ, UR4 ;  /* 0x00000004ff1a9e24 */ /* 0x018fee000f8e00ff */
.L_x_89:
[----:B-----5:R-:W-:Y:S01]  /*4e10*/  @!P0 FSETP.EQ.AND P2, PT, R26, RZ, PT ;  /* 0x000000ff1a00820b */ /* 0x020fe20003f42000 */
[----:B------:R-:W-:Y:S01]  /*4e20*/  @!UPT UIADD3 URZ, UPT, UPT, URZ, URZ, URZ ;  /* 0x000000fffffff290 */ /* 0x000fe2000fffe0ff */
[----:B------:R-:W-:Y:S11]  /*4e30*/  @!P0 BRA `(.L_x_90) ;  /* 0x0000000000148947 */ /* 0x000ff60003800000 */
[----:B------:R-:W-:Y:S02]  /*4e40*/  LOP3.LUT P0, RZ, R45, 0xff, RZ, 0xc0, !PT ;  /* 0x000000ff2dff7812 */ /* 0x000fe4000780c0ff */
[----:B------:R-:W-:Y:S04]  /*4e50*/  PLOP3.LUT P2, PT, PT, PT, UP1, 0x80, 0x8 ;  /* 0x000000000008781c */ /* 0x000fe80003f4f018 */
[----:B------:R-:W-:Y:S07]  /*4e60*/  PLOP3.LUT P2, PT, P2, PT, PT, 0x8, 0x80 ;  /* 0x000000000080781c */ /* 0x000fee000174e170 */
[----:B------:R-:W-:Y:S11]  /*4e70*/  @P0 FSETP.EQ.AND P2, PT, R26, RZ, PT ;  /* 0x000000ff1a00020b */ /* 0x000ff60003f42000 */
[----:B------:R-:W-:Y:S02]  /*4e80*/  @!UPT UIADD3 URZ, UPT, UPT, URZ, URZ, URZ ;  /* 0x000000fffffff290 */ /* 0x000fe4000fffe0ff */
.L_x_90:
[----:B------:R-:W-:Y:S01]  /*4e90*/  ULEA UR4, UR25, UR24, 0x3 ;  /* 0x0000001819047291 */ /* 0x000fe2000f8e18ff */
[----:B--2---:R-:W-:Y:S02]  /*4ea0*/  SHF.L.U32 R2, R11, 0x1f, RZ ;  /* 0x0000001f0b027819 */ /* 0x004fe400000006ff */
[----:B------:R-:W-:Y:S04]  /*4eb0*/  ELECT P1, URZ, PT ;  /* 0x0000000000ff782f */ /* 0x000fe80003820000 */
[----:B------:R-:W-:Y:S02]  /*4ec0*/  PLOP3.LUT P1, PT, P2, P1, PT, 0xf2, 0x2f ;  /* 0x00000000002f781c */ /* 0x000fe40001723e72 */
[----:B------:R-:W2:Y:S02]  /*4ed0*/  SYNCS.PHASECHK.TRANS64.TRYWAIT P0, [UR4+0xe8], R2 ;  /* 0x0000e802ff0075a7 */ /* 0x000ea40008001104 */
[----:B--2---:R-:W-:Y:S09]  /*4ee0*/  @!P0 BRA `(.L_x_91) ;  /* 0x0000003400ec8947 */ /* 0x004ff20003800000 */
.L_x_180:
[----:B------:R-:W-:Y:S01]  /*4ef0*/  VOTEU.ALL UP0, P1 ;  /* 0x0000000000ff7886 */ /* 0x000fe20000800000 */
[----:B--2---:R-:W-:Y:S01]  /*4f00*/  @!P1 IADD3 R2, P0, PT, R12, 0x580, RZ ;  /* 0x000005800c029810 */ /* 0x004fe20007f1e0ff */
[----:B------:R-:W-:Y:S01]  /*4f10*/  UIADD3 UR9, UPT, UPT, UR4, 0xd0, URZ ;  /* 0x000000d004097890 */ /* 0x000fe2000fffe0ff */
[----:B------:R-:W-:Y:S01]  /*4f20*/  VIADD R10, R10, 0x1 ;  /* 0x000000010a0a7836 */ /* 0x000fe20000000000 */
[----:B------:R-:W-:Y:S01]  /*4f30*/  UMOV UR22, 0x0 ;  /* 0x0000000000167882 */ /* 0x000fe20000000000 */
[----:B------:R-:W-:Y:S01]  /*4f40*/  @!UP0 ULEA UR5, UR25, UR24, 0xc ;  /* 0x0000001819058291 */ /* 0x000fe2000f8e60ff */
[----:B------:R-:W-:Y:S01]  /*4f50*/  @!P1 IMAD.X R0, RZ, RZ, R13, P0 ;  /* 0x000000ffff009224 */ /* 0x000fe200000e060d */
[----:B------:R-:W-:Y:S01]  /*4f60*/  @!P1 R2UR UR7, R2 ;  /* 0x00000000020792ca */ /* 0x000fe200000e0000 */
[----:B------:R-:W-:Y:S01]  /*4f70*/  @!P1 IMAD.MOV.U32 R2, RZ, RZ, 0x1000 ;  /* 0x00001000ff029424 */ /* 0x000fe200078e00ff */
[----:B------:R-:W-:Y:S02]  /*4f80*/  @!UP0 UIADD3 UR8, UPT, UPT, UR5, 0x200, URZ ;  /* 0x0000020005088890 */ /* 0x000fe4000fffe0ff */
[----:B------:R-:W-:Y:S01]  /*4f90*/  UIADD3 UR5, UPT, UPT, UR25, 0x1, URZ ;  /* 0x0000000119057890 */ /* 0x000fe2000fffe0ff */
[----:B------:R-:W-:Y:S01]  /*4fa0*/  UMOV UR23, 0x10000000 ;  /* 0x1000000000177882 */ /* 0x000fe20000000000 */
[----:B------:R-:W-:Y:S02]  /*4fb0*/  UMOV UR12, UR36 ;  /* 0x00000024000c7c82 */ /* 0x000fe40008000000 */
[----:B------:R-:W-:Y:S04]  /*4fc0*/  UISETP.NE.AND UP0, UPT, UR5, 0x3, UPT ;  /* 0x000000030500788c */ /* 0x000fe8000bf05270 */
[----:B------:R-:W-:Y:S01]  /*4fd0*/  USEL UR6, UR5, URZ, UP0 ;  /* 0x000000ff05067287 */ /* 0x000fe20008000000 */
[----:B------:R-:W-:Y:S01]  /*4fe0*/  @!P1 R2UR UR5, R0 ;  /* 0x00000000000592ca */ /* 0x000fe200000e0000 */
[----:B------:R-:W-:Y:S01]  /*4ff0*/  IMAD.U32 R4, RZ, RZ, UR7 ;  /* 0x00000007ff047e24 */ /* 0x000fe2000f8e00ff */
[----:B------:R-:W-:Y:S02]  /*5000*/  USEL UR20, URZ, 0x1, UP0 ;  /* 0x00000001ff147887 */ /* 0x000fe40008000000 */
[----:B------:R-:W-:Y:S01]  /*5010*/  VOTEU.ALL UP0, P1 ;  /* 0x0000000000ff7886 */ /* 0x000fe20000800000 */
[----:B------:R-:W-:Y:S01]  /*5020*/  UPRMT UR7, UR54, 0x654, UR9 ;  /* 0x0000065436077896 */ /* 0x000fe20008000009 */
[----:B------:R-:W-:Y:S02]  /*5030*/  @!P1 R2UR UR18, R4 ;  /* 0x00000000041292ca */ /* 0x000fe400000e0000 */
[----:B------:R-:W-:Y:S04]  /*5040*/  LOP3.LUT R11, R11, UR20, RZ, 0x3c, !PT ;  /* 0x000000140b0b7c12 */ /* 0x000fe8000f8e3cff */
[----:B------:R-:W-:Y:S01]  /*5050*/  SHF.L.U32 R0, R11, 0x1f, RZ ;  /* 0x0000001f0b007819 */ /* 0x000fe200000006ff */
[----:B------:R-:W-:Y:S01]  /*5060*/  IMAD.U32 R5, RZ, RZ, UR5 ;  /* 0x00000005ff057e24 */ /* 0x000fe2000f8e00ff */
[----:B------:R-:W-:Y:S04]  /*5070*/  ULEA UR5, UR6, UR24, 0x3 ;  /* 0x0000001806057291 */ /* 0x000fe8000f8e18ff */
[----:B------:R-:W-:Y:S11]  /*5080*/  @!P1 R2UR UR19, R5 ;  /* 0x00000000051392ca */ /* 0x000ff600000e0000 */
[----:B------:R-:W-:Y:S02]  /*5090*/  @!UPT UIADD3 URZ, UPT, UPT, URZ, URZ, URZ ;  /* 0x000000fffffff290 */ /* 0x000fe4000fffe0ff */
[----:B------:R2:W-:Y:S01]  /*50a0*/  @!UP0 UTMALDG.3D [UR8], [UR18], desc[UR22] ;  /* 0x00001608120085b4 */ /* 0x0005e20008011000 */
[----:B------:R2:W-:Y:S01]  /*50b0*/  @!P1 SYNCS.ARRIVE.TRANS64.RED.A0TR RZ, [UR4+0xd0], R2 ;  /* 0x0000d002ffff99a7 */ /* 0x0005e20008300404 */
[----:B------:R-:W-:Y:S01]  /*50c0*/  SYNCS.ARRIVE.TRANS64.RED.A1T0 RZ, [UR7], RZ ;  /* 0x000000ffffff79a7 */ /* 0x000fe20008100407 */
[----:B------:R-:W3:Y:S02]  /*50d0*/  SYNCS.PHASECHK.TRANS64.TRYWAIT P0, [UR5+0xe8], R0 ;  /* 0x0000e800ff0075a7 */ /* 0x000ee40008001105 */
[----:B--23--:R-:W-:Y:S05]  /*50e0*/  @!P0 BRA `(.L_x_92) ;  /* 0x0000003400848947 */ /* 0x00cfea0003800000 */
.L_x_182:
[----:B------:R-:W-:Y:S01]  /*50f0*/  UIADD3 UR9, UPT, UPT, UR5, 0xd0, URZ ;  /* 0x000000d005097890 */ /* 0x000fe2000fffe0ff */
[----:B--2---:R-:W-:Y:S01]  /*5100*/  @!P1 IADD3 R2, P0, PT, R12, 0x580, RZ ;  /* 0x000005800c029810 */ /* 0x004fe20007f1e0ff */
[----:B------:R-:W-:Y:S01]  /*5110*/  UPLOP3.LUT UP4, UPT, UPT, UPT, UPT, 0x80, 0x8 ;  /* 0x000000000008789c */ /* 0x000fe20003f8f070 */
[----:B------:R-:W-:Y:S01]  /*5120*/  R2UR UR22, R47 ;  /* 0x000000002f1672ca */ /* 0x000fe200000e0000 */
[----:B------:R-:W-:Y:S01]  /*5130*/  UMOV UR20, 0x0 ;  /* 0x0000000000147882 */ /* 0x000fe20000000000 */
[----:B------:R-:W-:Y:S01]  /*5140*/  UMOV UR21, 0x10000000 ;  /* 0x1000000000157882 */ /* 0x000fe20000000000 */
[----:B------:R-:W-:Y:S01]  /*5150*/  UMOV UR12, UR36 ;  /* 0x00000024000c7c82 */ /* 0x000fe20008000000 */
[----:B------:R-:W-:Y:S01]  /*5160*/  VOTEU.ALL UP0, P1 ;  /* 0x0000000000ff7886 */ /* 0x000fe20000800000 */
[----:B------:R-:W-:Y:S01]  /*5170*/  @!P1 IMAD.X R0, RZ, RZ, R13, P0 ;  /* 0x000000ffff009224 */ /* 0x000fe200000e060d */
[----:B------:R-:W-:Y:S01]  /*5180*/  R2UR UR19, R48 ;  /* 0x00000000301372ca */ /* 0x000fe200000e0000 */
[----:B------:R-:W-:Y:S01]  /*5190*/  UMOV UR36, UR27 ;  /* 0x0000001b00247c82 */ /* 0x000fe20008000000 */
[C---:B------:R-:W-:Y:S01]  /*51a0*/  ISETP.NE.AND P0, PT, R10.reuse, 0x2, PT ;  /* 0x000000020a00780c */ /* 0x040fe20003f05270 */
[----:B------:R-:W-:Y:S02]  /*51b0*/  @!UP0 ULEA UR4, UR6, UR24, 0xc ;  /* 0x0000001806048291 */ /* 0x000fe4000f8e60ff */
[----:B------:R-:W-:Y:S01]  /*51c0*/  @!UP0 UIADD3 UR10, UPT, UPT, UR10, 0x20, URZ ;  /* 0x000000200a0a8890 */ /* 0x000fe2000fffe0ff */
[----:B------:R-:W-:Y:S01]  /*51d0*/  SEL R10, R10, RZ, P0 ;  /* 0x000000ff0a0a7207 */ /* 0x000fe20000000000 */
[----:B------:R-:W-:Y:S02]  /*51e0*/  @!UP0 UIADD3 UR8, UPT, UPT, UR4, 0x200, URZ ;  /* 0x0000020004088890 */ /* 0x000fe4000fffe0ff */
[----:B------:R-:W-:Y:S01]  /*51f0*/  UIADD3 UR4, UPT, UPT, UR6, 0x1, URZ ;  /* 0x0000000106047890 */ /* 0x000fe2000fffe0ff */
[----:B------:R-:W-:Y:S01]  /*5200*/  @!P1 R2UR UR6, R2 ;  /* 0x00000000020692ca */ /* 0x000fe200000e0000 */
[----:B------:R-:W-:Y:S02]  /*5210*/  UIADD3 UR30, UPT, UPT, UR13, UR22, URZ ;  /* 0x000000160d1e7290 */ /* 0x000fe4000fffe0ff */
[----:B------:R-:W-:Y:S02]  /*5220*/  UISETP.NE.AND UP0, UPT, UR4, 0x3, UPT ;  /* 0x000000030400788c */ /* 0x000fe4000bf05270 */
[----:B------:R-:W-:Y:S02]  /*5230*/  UIADD3 UR26, UPT, UPT, UR14, UR19, URZ ;  /* 0x000000130e1a7290 */ /* 0x000fe4000fffe0ff */
[----:B------:R-:W-:Y:S01]  /*5240*/  USEL UR25, UR4, URZ, UP0 ;  /* 0x000000ff04197287 */ /* 0x000fe20008000000 */
[----:B------:R-:W-:Y:S01]  /*5250*/  @!P1 R2UR UR4, R0 ;  /* 0x00000000000492ca */ /* 0x000fe200000e0000 */
[----:B------:R-:W-:Y:S01]  /*5260*/  USEL UR18, URZ, 0x1, UP0 ;  /* 0x00000001ff127887 */ /* 0x000fe20008000000 */
[----:B------:R-:W-:Y:S01]  /*5270*/  SEL R0, RZ, 0x1, P0 ;  /* 0x00000001ff007807 */ /* 0x000fe20000000000 */
[----:B------:R-:W-:Y:S02]  /*5280*/  VOTEU.ALL UP0, P1 ;  /* 0x0000000000ff7886 */ /* 0x000fe40000800000 */
[----:B------:R-:W-:Y:S01]  /*5290*/  IMAD.U32 R4, RZ, RZ, UR6 ;  /* 0x00000006ff047e24 */ /* 0x000fe2000f8e00ff */
[----:B------:R-:W-:Y:S02]  /*52a0*/  LOP3.LUT R9, R9, R0, RZ, 0x3c, !PT ;  /* 0x0000000009097212 */ /* 0x000fe400078e3cff */
[----:B------:R-:W-:Y:S02]  /*52b0*/  LOP3.LUT R11, R11, UR18, RZ, 0x3c, !PT ;  /* 0x000000120b0b7c12 */ /* 0x000fe4000f8e3cff */
[----:B------:R-:W-:Y:S03]  /*52c0*/  @!P1 R2UR UR6, R4 ;  /* 0x00000000040692ca */ /* 0x000fe600000e0000 */
[----:B------:R-:W-:Y:S01]  /*52d0*/  IMAD.U32 R5, RZ, RZ, UR4 ;  /* 0x00000004ff057e24 */ /* 0x000fe2000f8e00ff */
[----:B------:R-:W-:Y:S04]  /*52e0*/  UPRMT UR4, UR54, 0x654, UR9 ;  /* 0x0000065436047896 */ /* 0x000fe80008000009 */
[----:B------:R-:W-:Y:S11]  /*52f0*/  @!P1 R2UR UR7, R5 ;  /* 0x00000000050792ca */ /* 0x000ff600000e0000 */
[----:B------:R-:W-:Y:S02]  /*5300*/  @!UPT UIADD3 URZ, UPT, UPT, URZ, URZ, URZ ;  /* 0x000000fffffff290 */ /* 0x000fe4000fffe0ff */
[----:B------:R2:W-:Y:S01]  /*5310*/  @!UP0 UTMALDG.3D [UR8], [UR6], desc[UR20] ;  /* 0x00001408060085b4 */ /* 0x0005e20008011000 */
[----:B------:R2:W-:Y:S01]  /*5320*/  @!P1 SYNCS.ARRIVE.TRANS64.RED.A0TR RZ, [UR5+0xd0], R3 ;  /* 0x0000d003ffff99a7 */ /* 0x0005e20008300405 */
[----:B------:R-:W-:Y:S01]  /*5330*/  SYNCS.ARRIVE.TRANS64.RED.A1T0 RZ, [UR4], RZ ;  /* 0x000000ffffff79a7 */ /* 0x000fe20008100404 */
[----:B------:R-:W-:Y:S05]  /*5340*/  BRA.U UP2, `(.L_x_93) ;  /* 0xfffffff102d07547 */ /* 0x000fea000b83ffff */
[----:B------:R-:W-:Y:S01]  /*5350*/  UIADD3 UR24, UPT, UPT, UR24, 0xe8, URZ ;  /* 0x000000e818187890 */ /* 0x000fe2000fffe0ff */
[----:B------:R-:W-:-:S03]  /*5360*/  SHF.L.U32 R2, R11, 0x1f, RZ ;  /* 0x0000001f0b027819 */ /* 0x000fc600000006ff */
[----:B------:R-:W-:-:S09]  /*5370*/  ULEA UR4, UR25, UR24, 0x3 ;  /* 0x0000001819047291 */ /* 0x000fd2000f8e18ff */
[----:B------:R-:W3:Y:S02]  /*5380*/  SYNCS.PHASECHK.TRANS64.TRYWAIT P0, [UR4], R2 ;  /* 0x00000002ff0075a7 */ /* 0x000ee40008001104 */
[----:B---3--:R-:W-:Y:S05]  /*5390*/  @!P0 BRA `(.L_x_94) ;  /* 0x0000003000f08947 */ /* 0x008fea0003800000 */
.L_x_184:
[----:B------:R-:W-:-:S04]  /*53a0*/  UIADD3 UR4, UPT, UPT, UR25, 0x1, URZ ;  /* 0x0000000119047890 */ /* 0x000fc8000fffe0ff */
[----:B------:R-:W-:-:S04]  /*53b0*/  UISETP.NE.AND UP0, UPT, UR4, 0x3, UPT ;  /* 0x000000030400788c */ /* 0x000fc8000bf05270 */
[----:B--2---:R-:W-:Y:S02]  /*53c0*/  USEL UR6, URZ, 0x1, UP0 ;  /* 0x00000001ff067887 */ /* 0x004fe40008000000 */
[----:B------:R-:W-:-:S04]  /*53d0*/  USEL UR4, UR4, URZ, UP0 ;  /* 0x000000ff04047287 */ /* 0x000fc80008000000 */
[----:B------:R-:W-:Y:S01]  /*53e0*/  ULEA UR5, UR4, UR24, 0x3 ;  /* 0x0000001804057291 */ /* 0x000fe2000f8e18ff */
[----:B------:R-:W-:-:S04]  /*53f0*/  LOP3.LUT R11, R11, UR6, RZ, 0x3c, !PT ;  /* 0x000000060b0b7c12 */ /* 0x000fc8000f8e3cff */
[----:B---3--:R-:W-:-:S04]  /*5400*/  SHF.L.U32 R2, R11, 0x1f, RZ ;  /* 0x0000001f0b027819 */ /* 0x008fc800000006ff */
[----:B------:R-:W2:Y:S02]  /*5410*/  SYNCS.PHASECHK.TRANS64.TRYWAIT P0, [UR5], R2 ;  /* 0x00000002ff0075a7 */ /* 0x000ea40008001105 */
[----:B--2---:R-:W-:Y:S05]  /*5420*/  @!P0 BRA `(.L_x_95) ;  /* 0x0000003000e48947 */ /* 0x004fea0003800000 */
.L_x_186:
[----:B------:R-:W-:-:S04]  /*5430*/  UIADD3 UR4, UPT, UPT, UR4, 0x1, URZ ;  /* 0x0000000104047890 */ /* 0x000fc8000fffe0ff */
[----:B------:R-:W-:-:S04]  /*5440*/  UISETP.NE.AND UP0, UPT, UR4, 0x3, UPT ;  /* 0x000000030400788c */ /* 0x000fc8000bf05270 */
[----:B------:R-:W-:Y:S02]  /*5450*/  USEL UR5, URZ, 0x1, UP0 ;  /* 0x00000001ff057887 */ /* 0x000fe40008000000 */
[----:B------:R-:W-:-:S04]  /*5460*/  USEL UR4, UR4, URZ, UP0 ;  /* 0x000000ff04047287 */ /* 0x000fc80008000000 */
[----:B------:R-:W-:Y:S01]  /*5470*/  ULEA UR4, UR4, UR24, 0x3 ;  /* 0x0000001804047291 */ /* 0x000fe2000f8e18ff */
[----:B--2---:R-:W-:-:S04]  /*5480*/  LOP3.LUT R2, R11, UR5, RZ, 0x3c, !PT ;  /* 0x000000050b027c12 */ /* 0x004fc8000f8e3cff */
[----:B------:R-:W-:Y:S01]  /*5490*/  SHF.L.U32 R2, R2, 0x1f, RZ ;  /* 0x0000001f02027819 */ /* 0x000fe200000006ff */
[----:B------:R-:W-:-:S07]  /*54a0*/  IMAD.U32 R0, RZ, RZ, UR4 ;  /* 0x00000004ff007e24 */ /* 0x000fce000f8e00ff */
.L_x_96:
[----:B--2---:R2:W3:Y:S02]  /*54b0*/  SYNCS.PHASECHK.TRANS64.TRYWAIT P0, [R0+URZ], R2 ;  /* 0x00000002000075a7 */ /* 0x0044e400080011ff */
[----:B---3--:R-:W-:Y:S05]  /*54c0*/  @!P0 NANOSLEEP.SYNCS 0x989680 ;  /* 0x009896800000895d */ /* 0x008fea0003900000 */
[----:B------:R-:W3:Y:S02]  /*54d0*/  @!P0 SYNCS.PHASECHK.TRANS64 P0, [R0+URZ], R2 ;  /* 0x00000002000085a7 */ /* 0x000ee400080010ff */
[----:B-1-3--:R-:W-:Y:S05]  /*54e0*/  @P0 EXIT ;  /* 0x000000000000094d */ /* 0x00afea0003800000 */
[----:B------:R-:W-:Y:S05]  /*54f0*/  BRA `(.L_x_96) ;  /* 0xfffffffc00ec7947 */ /* 0x000fea000383ffff */
.L_x_84:
[----:B------:R-:W-:-:S06]  /*5500*/  UISETP.GE.AND UP0, UPT, UR18, 0x4, UPT ;  /* 0x000000041200788c */ /* 0x000fcc000bf06270 */
[----:B------:R-:W-:-:S13]  /*5510*/  PLOP3.LUT P0, PT, PT, PT, UP0, 0x80, 0x8 ;  /* 0x000000000008781c */ /* 0x000fda0003f0f008 */
[----:B-1----:R-:W-:Y:S05]  /*5520*/  @!P0 EXIT ;  /* 0x000000000000894d */ /* 0x002fea0003800000 */
[----:B------:R-:W-:Y:S01]  /*5530*/  BAR.SYNC.DEFER_BLOCKING 0x6, 0xa0 ;  /* 0x0182800000007b1d */ /* 0x000fe20000010000 */
[C---:B------:R-:W-:Y:S01]  /*5540*/  IMAD.SHL.U32 R3, R55.reuse, 0x20, RZ ;  /* 0x0000002037037824 */ /* 0x040fe200078e00ff */
[C---:B------:R-:W-:Y:S01]  /*5550*/  LOP3.LUT P0, RZ, R55.reuse, 0x4, RZ, 0xc0, !PT ;  /* 0x0000000437ff7812 */ /* 0x040fe2000780c0ff */
[C---:B------:R-:W-:Y:S01]  /*5560*/  IMAD.SHL.U32 R2, R55.reuse, 0x10, RZ ;  /* 0x0000001037027824 */ /* 0x040fe200078e00ff */
[----:B------:R-:W-:Y:S01]  /*5570*/  CS2R R52, SRZ ;  /* 0x0000000000347805 */ /* 0x000fe2000001ff00 */
[----:B------:R-:W-:Y:S01]  /*5580*/  IMAD.SHL.U32 R44, R55, 0x4, RZ ;  /* 0x00000004372c7824 */ /* 0x000fe200078e00ff */
[----:B------:R-:W-:Y:S01]  /*5590*/  UMOV UR44, 0x400 ;  /* 0x00000400002c7882 */ /* 0x000fe20000000000 */
[----:B------:R-:W1:Y:S01]  /*55a0*/  LDCU.64 UR4, c[0x0][0x890] ;  /* 0x00011200ff0477ac */ /* 0x000e620008000a00 */
[----:B------:R-:W2:Y:S01]  /*55b0*/  LDC.64 R42, c[0x0][0x8b0] ;  /* 0x00022c00ff2a7b82 */ /* 0x000ea20000000a00 */
[----:B------:R-:W-:Y:S01]  /*55c0*/  LOP3.LUT R4, R3, 0xc0, RZ, 0xc0, !PT ;  /* 0x000000c003047812 */ /* 0x000fe200078ec0ff */
[----:B------:R-:W-:Y:S01]  /*55d0*/  IMAD.U32 R23, R55, 0x10000, RZ ;  /* 0x0001000037177824 */ /* 0x000fe200078e00ff */
[----:B------:R-:W-:Y:S01]  /*55e0*/  ULEA UR44, UR54, UR44, 0x18 ;  /* 0x0000002c362c7291 */ /* 0x000fe2000f8ec0ff */
[----:B------:R-:W-:Y:S01]  /*55f0*/  LOP3.LUT R2, R2, 0x600, RZ, 0xc0, !PT ;  /* 0x0000060002027812 */ /* 0x000fe200078ec0ff */
[----:B------:R-:W-:Y:S01]  /*5600*/  IMAD.MOV.U32 R54, RZ, RZ, 0x10 ;  /* 0x00000010ff367424 */ /* 0x000fe200078e00ff */
[----:B------:R-:W-:Y:S01]  /*5610*/  LOP3.LUT R44, R4, 0x18, R44, 0xf8, !PT ;  /* 0x00000018042c7812 */ /* 0x000fe200078ef82c */
[----:B------:R-:W-:Y:S01]  /*5620*/  IMAD.MOV.U32 R22, RZ, RZ, RZ ;  /* 0x000000ffff167224 */ /* 0x000fe200078e00ff */
[----:B------:R-:W3:Y:S01]  /*5630*/  LDC.64 R40, c[0x0][0x8a8] ;  /* 0x00022a00ff287b82 */ /* 0x000ee20000000a00 */
[----:B------:R-:W-:Y:S01]  /*5640*/  SHF.R.U32.HI R4, RZ, 0x1, R55 ;  /* 0x00000001ff047819 */ /* 0x000fe20000011637 */
[----:B------:R-:W-:Y:S01]  /*5650*/  IMAD.MOV.U32 R51, RZ, RZ, RZ ;  /* 0x000000ffff337224 */ /* 0x000fe200078e00ff */
[----:B------:R-:W-:Y:S01]  /*5660*/  LOP3.LUT R2, R2, 0x20, R3, 0xf8, !PT ;  /* 0x0000002002027812 */ /* 0x000fe200078ef803 */
[----:B------:R-:W4:Y:S01]  /*5670*/  LDCU UR63, c[0x0][0x370] ;  /* 0x00006e00ff3f77ac */ /* 0x000f220008000800 */
[----:B------:R-:W-:-:S02]  /*5680*/  LOP3.LUT R23, R23, 0x600000, RZ, 0xc0, !PT ;  /* 0x0060000017177812 */ /* 0x000fc400078ec0ff */
[----:B------:R-:W-:Y:S01]  /*5690*/  LOP3.LUT R44, R44, 0x8, R4, 0x78, !PT ;  /* 0x000000082c2c7812 */ /* 0x000fe200078e7804 */
[----:B------:R-:W4:Y:S01]  /*56a0*/  LDS R0, [UR44+0x1c0] ;  /* 0x0001c02cff007984 */ /* 0x000f220008000800 */
[----:B-1----:R-:W-:Y:S01]  /*56b0*/  IMAD.U32 R57, RZ, RZ, UR4 ;  /* 0x00000004ff397e24 */ /* 0x002fe2000f8e00ff */
[----:B------:R-:W-:Y:S01]  /*56c0*/  UIADD3 UR4, UPT, UPT, UR44, 0x200, URZ ;  /* 0x000002002c047890 */ /* 0x000fe2000fffe0ff */
[----:B------:R-:W-:Y:S01]  /*56d0*/  LOP3.LUT R2, R2, 0x100, R3, 0xf8, !PT ;  /* 0x0000010002027812 */ /* 0x000fe200078ef803 */
[----:B------:R-:W-:Y:S01]  /*56e0*/  IMAD.U32 R56, RZ, RZ, UR5 ;  /* 0x00000005ff387e24 */ /* 0x000fe2000f8e00ff */
[----:B------:R-:W-:Y:S01]  /*56f0*/  LOP3.LUT R55, R55, 0x60, RZ, 0xc0, !PT ;  /* 0x0000006037377812 */ /* 0x000fe200078ec0ff */
[----:B------:R-:W1:Y:S01]  /*5700*/  LDCU UR43, c[0x0][0xb0c] ;  /* 0x00016180ff2b77ac */ /* 0x000e620008000800 */
[----:B------:R-:W-:Y:S01]  /*5710*/  LOP3.LUT R44, R2, R44, RZ, 0xfc, !PT ;  /* 0x0000002c022c7212 */ /* 0x000fe200078efcff */
[----:B------:R-:W-:Y:S01]  /*5720*/  IMAD.U32 R59, RZ, RZ, UR4 ;  /* 0x00000004ff3b7e24 */ /* 0x000fe2000f8e00ff */
[----:B------:R-:W-:Y:S01]  /*5730*/  SEL R54, R54, 0xfffffff0, !P0 ;  /* 0xfffffff036367807 */ /* 0x000fe20004000000 */
[----:B------:R-:W1:Y:S01]  /*5740*/  LDCU UR39, c[0x0][0xb30] ;  /* 0x00016600ff2777ac */ /* 0x000e620008000800 */
[----:B------:R-:W1:Y:S01]  /*5750*/  LDCU.64 UR60, c[0x0][0x888] ;  /* 0x00011100ff3c77ac */ /* 0x000e620008000a00 */
[----:B------:R-:W1:Y:S01]  /*5760*/  LDCU.64 UR40, c[0x0][0xb28] ;  /* 0x00016500ff2877ac */ /* 0x000e620008000a00 */
[----:B------:R-:W1:Y:S01]  /*5770*/  LDCU.128 UR56, c[0x0][0xb10] ;  /* 0x00016200ff3877ac */ /* 0x000e620008000c00 */
[----:B------:R-:W1:Y:S01]  /*5780*/  LDCU UR62, c[0x0][0x374] ;  /* 0x00006e80ff3e77ac */ /* 0x000e620008000800 */
[----:B------:R-:W-:Y:S01]  /*5790*/  UMOV UR55, 0x1 ;  /* 0x0000000100377882 */ /* 0x000fe20000000000 */
[----:B------:R-:W-:Y:S01]  /*57a0*/  UMOV UR46, URZ ;  /* 0x000000ff002e7c82 */ /* 0x000fe20008000000 */
[----:B------:R-:W-:Y:S01]  /*57b0*/  UMOV UR53, URZ ;  /* 0x000000ff00357c82 */ /* 0x000fe20008000000 */
[----:B------:R-:W-:Y:S01]  /*57c0*/  UMOV UR52, URZ ;  /* 0x000000ff00347c82 */ /* 0x000fe20008000000 */
[----:B-1234-:R-:W-:-:S07]  /*57d0*/  IMAD.IADD R23, R0, 0x1, R23 ;  /* 0x0000000100177824 */ /* 0x01efce00078e0217 */
.L_x_127:
[C---:B------:R-:W-:Y:S02]  /*57e0*/  LEA R0, R51.reuse, UR44, 0x3 ;  /* 0x0000002c33007c11 */ /* 0x040fe4000f8e18ff */
[----:B------:R-:W-:Y:S02]  /*57f0*/  SHF.L.U32 R2, R52, 0x1f, RZ ;  /* 0x0000001f34027819 */ /* 0x000fe400000006ff */
[----:B-1----:R-:W-:Y:S02]  /*5800*/  LEA R4, R51, UR44, 0x4 ;  /* 0x0000002c33047c11 */ /* 0x002fe4000f8e20ff */
[----:B------:R-:W1:Y:S02]  /*5810*/  SYNCS.PHASECHK.TRANS64.TRYWAIT P0, [R0+URZ+0x110], R2 ;  /* 0x00011002000075a7 */ /* 0x000e6400080011ff */
[----:B-1----:R-:W-:Y:S05]  /*5820*/  @!P0 BRA `(.L_x_97) ;  /* 0x0000002c00fc8947 */ /* 0x002fea0003800000 */
.L_x_187:
[----:B------:R-:W-:Y:S01]  /*5830*/  R2UR UR7, R58 ;  /* 0x000000003a0772ca */ /* 0x000fe200000e0000 */
[----:B------:R-:W2:Y:S01]  /*5840*/  LDS.128 R4, [R4+0x1a0] ;  /* 0x0001a00004047984 */ /* 0x000ea20000000c00 */
[----:B-1----:R-:W-:Y:S01]  /*5850*/  VIADD R0, R0, 0x120 ;  /* 0x0000012000007836 */ /* 0x002fe20000000000 */
[----:B------:R-:W-:Y:S04]  /*5860*/  UISETP.GE.AND UP0, UPT, UR42, 0x1, UPT ;  /* 0x000000012a00788c */ /* 0x000fe8000bf06270 */
[----:B------:R-:W-:Y:S01]  /*5870*/  PRMT R0, RZ, 0x654, R0 ;  /* 0x00000654ff007816 */ /* 0x000fe20000000000 */
[----:B------:R-:W-:Y:S01]  /*5880*/  @!PT LDS RZ, [RZ] ;  /* 0x00000000fffff984 */ /* 0x000fe20000000800 */
[----:B------:R-:W-:Y:S01]  /*5890*/  @!PT LDS RZ, [RZ] ;  /* 0x00000000fffff984 */ /* 0x000fe20000000800 */
[----:B------:R-:W-:Y:S01]  /*58a0*/  @!PT LDS RZ, [RZ] ;  /* 0x00000000fffff984 */ /* 0x000fe20000000800 */
[----:B------:R-:W-:Y:S01]  /*58b0*/  @!PT LDS RZ, [RZ] ;  /* 0x00000000fffff984 */ /* 0x000fe20000000800 */
[----:B------:R1:W-:Y:S06]  /*58c0*/  MEMBAR.ALL.CTA ;  /* 0x0000000000007992 */ /* 0x0003ec0000008000 */
[----:B-1----:R-:W1:Y:S02]  /*58d0*/  FENCE.VIEW.ASYNC.S ;  /* 0x00000000000073c6 */ /* 0x002e640000000000 */
[----:B-1----:R1:W-:Y:S01]  /*58e0*/  SYNCS.ARRIVE.TRANS64.RED.A1T0 RZ, [R0+URZ], RZ ;  /* 0x000000ff00ff79a7 */ /* 0x0023e200081004ff */
[----:B--2---:R-:W-:Y:S11]  /*58f0*/  LOP3.LUT P0, RZ, R6, 0x1, RZ, 0xc0, !PT ;  /* 0x0000000106ff7812 */ /* 0x004ff6000780c0ff */
[----:B------:R-:W-:Y:S02]  /*5900*/  @!UPT UIADD3 URZ, UPT, UPT, URZ, URZ, URZ ;  /* 0x000000fffffff290 */ /* 0x000fe4000fffe0ff */
[----:B------:R-:W-:Y:S01]  /*5910*/  VOTEU.ANY UP1, P0 ;  /* 0x0000000000ff7886 */ /* 0x000fe20000020100 */
[----:B------:R-:W-:Y:S01]  /*5920*/  PLOP3.LUT P0, PT, PT, PT, UP1, 0x80, 0x8 ;  /* 0x000000000008781c */ /* 0x000fe20003f0f018 */
[----:B------:R-:W-:Y:S06]  /*5930*/  UP2UR UR4, UPR, URZ, 0x2 ;  /* 0x00000002ff047883 */ /* 0x000fec0008000000 */
[----:B------:R-:W-:Y:S06]  /*5940*/  IMAD.U32 R60, RZ, RZ, UR4 ;  /* 0x00000004ff3c7e24 */ /* 0x000fec000f8e00ff */
[----:B------:R-:W-:Y:S02]  /*5950*/  @P0 SHF.R.U32.HI R2, RZ, 0x10, R5 ;  /* 0x00000010ff020819 */ /* 0x000fe40000011605 */
[----:B------:R-:W-:Y:S02]  /*5960*/  @P0 MOV R3, R4 ;  /* 0x0000000400030202 */ /* 0x000fe40000000f00 */
[----:B------:R-:W-:Y:S02]  /*5970*/  @P0 R2UR UR4, R2 ;  /* 0x00000000020402ca */ /* 0x000fe400000e0000 */
[----:B------:R-:W-:Y:S02]  /*5980*/  @P0 LOP3.LUT R4, R5, 0xffff, RZ, 0xc0, !PT ;  /* 0x0000ffff05040812 */ /* 0x000fe400078ec0ff */
[----:B------:R-:W-:Y:S02]  /*5990*/  @P0 R2UR UR6, R3 ;  /* 0x00000000030602ca */ /* 0x000fe400000e0000 */
[----:B------:R-:W-:Y:S07]  /*59a0*/  @P0 R2UR UR5, R4 ;  /* 0x00000000040502ca */ /* 0x000fee00000e0000 */
[----:B------:R-:W-:Y:S02]  /*59b0*/  @UP1 UMOV UR7, UR4 ;  /* 0x0000000400071c82 */ /* 0x000fe40008000000 */
[----:B------:R-:W-:Y:S02]  /*59c0*/  IMAD.U32 R58, RZ, RZ, UR7 ;  /* 0x00000007ff3a7e24 */ /* 0x000fe4000f8e00ff */
[----:B------:R-:W-:Y:S02]  /*59d0*/  @UP1 UMOV UR38, UR6 ;  /* 0x0000000600261c82 */ /* 0x000fe40008000000 */
[----:B------:R-:W-:Y:S01]  /*59e0*/  @UP1 UMOV UR37, UR5 ;  /* 0x0000000500251c82 */ /* 0x000fe20008000000 */
[----:B-1----:R-:W-:Y:S05]  /*59f0*/  BRA.U !UP0, `(.L_x_98) ;  /* 0x0000000108cc7547 */ /* 0x002fea000b800000 */
[----:B------:R-:W1:Y:S01]  /*5a00*/  LDCU UR12, c[0x0][0xb20] ;  /* 0x00016400ff0c77ac */ /* 0x000e620008000800 */
[----:B------:R-:W-:Y:S02]  /*5a10*/  UIMAD.WIDE.U32 UR4, UR62, UR59, URZ ;  /* 0x0000003b3e0472a5 */ /* 0x000fe4000f8e00ff */
[----:B------:R-:W-:Y:S02]  /*5a20*/  UIMAD.WIDE.U32 UR6, UR63, UR56, URZ ;  /* 0x000000383f0672a5 */ /* 0x000fe4000f8e00ff */
[----:B------:R-:W-:Y:S02]  /*5a30*/  UISETP.NE.AND UP0, UPT, UR58, 0x1, UPT ;  /* 0x000000013a00788c */ /* 0x000fe4000bf05270 */
[----:B------:R-:W-:Y:S02]  /*5a40*/  UIMAD.WIDE.U32 UR8, UR37, UR59, URZ ;  /* 0x0000003b250872a5 */ /* 0x000fe4000f8e00ff */
[----:B------:R-:W-:Y:S02]  /*5a50*/  UIMAD.WIDE.U32 UR10, UR38, UR56, URZ ;  /* 0x00000038260a72a5 */ /* 0x000fe4000f8e00ff */
[----:B------:R-:W-:Y:S02]  /*5a60*/  UISETP.NE.AND UP1, UPT, UR43, 0x1, UPT ;  /* 0x000000012b00788c */ /* 0x000fe4000bf25270 */
[----:B------:R-:W-:Y:S01]  /*5a70*/  UISETP.NE.AND UP2, UPT, UR42, 0x1, UPT ;  /* 0x000000012a00788c */ /* 0x000fe2000bf45270 */
[----:B------:R-:W-:Y:S02]  /*5a80*/  UMOV UR4, UR5 ;  /* 0x0000000500047c82 */ /* 0x000fe40008000000 */
[----:B-1----:R-:W-:Y:S03]  /*5a90*/  USHF.R.U32.HI UR5, URZ, UR12, UR4 ;  /* 0x0000000cff057299 */ /* 0x002fe60008011604 */
[----:B------:R-:W-:Y:S02]  /*5aa0*/  UMOV UR4, UR7 ;  /* 0x0000000700047c82 */ /* 0x000fe40008000000 */
[----:B------:R-:W-:Y:S02]  /*5ab0*/  USHF.R.U32.HI UR7, URZ, UR57, UR4 ;  /* 0x00000039ff077299 */ /* 0x000fe40008011604 */
[----:B------:R-:W-:Y:S02]  /*5ac0*/  USEL UR4, UR62, UR5, !UP0 ;  /* 0x000000053e047287 */ /* 0x000fe4000c000000 */
[----:B------:R-:W-:Y:S01]  /*5ad0*/  USEL UR7, UR63, UR7, !UP1 ;  /* 0x000000073f077287 */ /* 0x000fe2000c800000 */
[----:B------:R-:W-:Y:S01]  /*5ae0*/  UMOV UR5, UR9 ;  /* 0x0000000900057c82 */ /* 0x000fe20008000000 */
[----:B------:R-:W-:Y:S02]  /*5af0*/  UIMAD.WIDE.U32 UR8, UR4, UR40, URZ ;  /* 0x00000028040872a5 */ /* 0x000fe4000f8e00ff */
[----:B------:R-:W-:Y:S03]  /*5b00*/  USHF.R.U32.HI UR6, URZ, UR12, UR5 ;  /* 0x0000000cff067299 */ /* 0x000fe60008011605 */
[----:B------:R-:W-:Y:S01]  /*5b10*/  UMOV UR5, UR11 ;  /* 0x0000000b00057c82 */ /* 0x000fe20008000000 */
[----:B------:R-:W-:Y:S02]  /*5b20*/  UIMAD.WIDE.U32 UR10, UR7, UR40, URZ ;  /* 0x00000028070a72a5 */ /* 0x000fe4000f8e00ff */
[----:B------:R-:W-:Y:S02]  /*5b30*/  USHF.R.U32.HI UR12, URZ, UR57, UR5 ;  /* 0x00000039ff0c7299 */ /* 0x000fe40008011605 */
[----:B------:R-:W-:Y:S01]  /*5b40*/  USEL UR6, UR37, UR6, !UP0 ;  /* 0x0000000625067287 */ /* 0x000fe2000c000000 */
[----:B------:R-:W-:Y:S02]  /*5b50*/  UMOV UR5, UR9 ;  /* 0x0000000900057c82 */ /* 0x000fe40008000000 */
[----:B------:R-:W-:Y:S01]  /*5b60*/  UMOV UR10, UR11 ;  /* 0x0000000b000a7c82 */ /* 0x000fe20008000000 */
[----:B------:R-:W-:Y:S02]  /*5b70*/  @UP2 USHF.R.U32.HI UR4, URZ, UR41, UR5 ;  /* 0x00000029ff042299 */ /* 0x000fe40008011605 */
[----:B------:R-:W-:Y:S02]  /*5b80*/  @UP2 USHF.R.U32.HI UR7, URZ, UR41, UR10 ;  /* 0x00000029ff072299 */ /* 0x000fe4000801160a */
[----:B------:R-:W-:Y:S02]  /*5b90*/  UIMAD UR4, UR42, UR4, URZ ;  /* 0x000000042a0472a4 */ /* 0x000fe4000f8e02ff */
[----:B------:R-:W-:Y:S02]  /*5ba0*/  UIMAD.WIDE.U32 UR10, UR6, UR40, URZ ;  /* 0x00000028060a72a5 */ /* 0x000fe4000f8e00ff */
[----:B------:R-:W-:Y:S02]  /*5bb0*/  USEL UR5, UR38, UR12, !UP1 ;  /* 0x0000000c26057287 */ /* 0x000fe4000c800000 */
[----:B------:R-:W-:Y:S02]  /*5bc0*/  UIMAD UR8, UR42, UR7, URZ ;  /* 0x000000072a0872a4 */ /* 0x000fe4000f8e02ff */
[----:B------:R-:W-:Y:S03]  /*5bd0*/  UISETP.GE.AND UP0, UPT, UR6, UR4, UPT ;  /* 0x000000040600728c */ /* 0x000fe6000bf06270 */
[----:B------:R-:W-:Y:S01]  /*5be0*/  UMOV UR4, UR11 ;  /* 0x0000000b00047c82 */ /* 0x000fe20008000000 */
[----:B------:R-:W-:Y:S02]  /*5bf0*/  UISETP.GE.OR UP0, UPT, UR5, UR8, UP0 ;  /* 0x000000080500728c */ /* 0x000fe40008706670 */
[----:B------:R-:W-:Y:S02]  /*5c00*/  USHF.R.U32.HI UR4, URZ, UR41, UR4 ;  /* 0x00000029ff047299 */ /* 0x000fe40008011604 */
[----:B------:R-:W-:Y:S02]  /*5c10*/  UIMAD.WIDE.U32 UR8, UR5, UR40, URZ ;  /* 0x00000028050872a5 */ /* 0x000fe4000f8e00ff */
[----:B------:R-:W-:Y:S02]  /*5c20*/  USEL UR11, UR6, UR4, !UP2 ;  /* 0x00000004060b7287 */ /* 0x000fe4000d000000 */
[----:B------:R-:W-:Y:S02]  /*5c30*/  UIADD3 UR8, UPT, UPT, -UR5, URZ, URZ ;  /* 0x000000ff05087290 */ /* 0x000fe4000fffe1ff */
[----:B------:R-:W-:Y:S01]  /*5c40*/  UIADD3 UR10, UPT, UPT, -UR11, URZ, URZ ;  /* 0x000000ff0b0a7290 */ /* 0x000fe2000fffe1ff */
[----:B------:R-:W-:Y:S01]  /*5c50*/  @!UP0 UMOV UR4, UR9 ;  /* 0x0000000900048c82 */ /* 0x000fe20008000000 */
[----:B------:R-:W-:Y:S02]  /*5c60*/  UIADD3 UR9, UPT, UPT, -UR6, URZ, URZ ;  /* 0x000000ff06097290 */ /* 0x000fe4000fffe1ff */
[----:B------:R-:W-:Y:S02]  /*5c70*/  @!UP0 USHF.R.U32.HI UR4, URZ, UR41, UR4 ;  /* 0x00000029ff048299 */ /* 0x000fe40008011604 */
[----:B------:R-:W-:Y:S02]  /*5c80*/  UIMAD UR10, UR42, UR10, UR6 ;  /* 0x0000000a2a0a72a4 */ /* 0x000fe4000f8e0206 */
[----:B------:R-:W-:Y:S04]  /*5c90*/  @!UP0 USEL UR4, UR5, UR4, !UP2 ;  /* 0x0000000405048287 */ /* 0x000fe8000d000000 */
[----:B------:R-:W-:Y:S02]  /*5ca0*/  @!UP0 UIMAD UR10, UR7, UR10, UR4 ;  /* 0x0000000a070a82a4 */ /* 0x000fe4000f8e0204 */
[----:B------:R-:W-:Y:S02]  /*5cb0*/  @!UP0 UIADD3 UR11, UPT, UPT, UR11, -UR4, URZ ;  /* 0x800000040b0b8290 */ /* 0x000fe4000fffe0ff */
[----:B------:R-:W-:Y:S02]  /*5cc0*/  UIMAD UR7, UR43, UR8, UR38 ;  /* 0x000000082b0772a4 */ /* 0x000fe4000f8e0226 */
[----:B------:R-:W-:Y:S02]  /*5cd0*/  @!UP0 UIMAD UR6, UR11, UR42, UR5 ;  /* 0x0000002a0b0682a4 */ /* 0x000fe4000f8e0205 */
[----:B------:R-:W-:Y:S01]  /*5ce0*/  UIMAD UR4, UR58, UR9, UR37 ;  /* 0x000000093a0472a4 */ /* 0x000fe2000f8e0225 */
[----:B------:R-:W-:Y:S02]  /*5cf0*/  @!UP0 UMOV UR5, UR10 ;  /* 0x0000000a00058c82 */ /* 0x000fe40008000000 */
[----:B------:R-:W-:Y:S02]  /*5d00*/  UIMAD UR38, UR5, UR43, UR7 ;  /* 0x0000002b052672a4 */ /* 0x000fe4000f8e0207 */
[----:B------:R-:W-:Y:S11]  /*5d10*/  UIMAD UR37, UR6, UR58, UR4 ;  /* 0x0000003a062572a4 */ /* 0x000ff6000f8e0204 */
[----:B------:R-:W-:Y:S01]  /*5d20*/  @!UPT UIADD3 URZ, UPT, UPT, URZ, URZ, URZ ;  /* 0x000000fffffff290 */ /* 0x000fe2000fffe0ff */
.L_x_98:
[----:B------:R-:W-:Y:S01]  /*5d30*/  UISETP.NE.AND UP0, UPT, UR39, 0x1, UPT ;  /* 0x000000012700788c */ /* 0x000fe2000bf05270 */
[----:B------:R-:W-:Y:S01]  /*5d40*/  R2UR UR11, R59 ;  /* 0x000000003b0b72ca */ /* 0x000fe200000e0000 */
[----:B------:R-:W-:Y:S01]  /*5d50*/  USHF.L.U32 UR50, UR26, 0x6, URZ ;  /* 0x000000061a327899 */ /* 0x000fe200080006ff */
[----:B------:R-:W-:Y:S01]  /*5d60*/  IADD3 R51, PT, PT, R51, 0x1, RZ ;  /* 0x0000000133337810 */ /* 0x000fe20007ffe0ff */
[----:B------:R-:W-:Y:S07]  /*5d70*/  USHF.L.U32 UR49, UR30, 0x6, URZ ;  /* 0x000000061e317899 */ /* 0x000fee00080006ff */
[----:B------:R-:W1:Y:S01]  /*5d80*/  @!UP0 LDCU.128 UR12, c[0x0][0xb10] ;  /* 0x00016200ff0c87ac */ /* 0x000e620008000c00 */
[----:B------:R-:W2:Y:S01]  /*5d90*/  @!UP0 LDCU UR5, c[0x0][0xb0c] ;  /* 0x00016180ff0587ac */ /* 0x000ea20008000800 */
[----:B------:R-:W3:Y:S01]  /*5da0*/  @!UP0 LDCU UR10, c[0x0][0xb20] ;  /* 0x00016400ff0a87ac */ /* 0x000ee20008000800 */
[----:B-1----:R-:W-:Y:S02]  /*5db0*/  UIMAD.WIDE.U32 UR8, UR38, UR12, URZ ;  /* 0x0000000c260872a5 */ /* 0x002fe4000f8e00ff */
[----:B------:R-:W-:Y:S02]  /*5dc0*/  UIMAD.WIDE.U32 UR6, UR37, UR15, URZ ;  /* 0x0000000f250672a5 */ /* 0x000fe4000f8e00ff */
[----:B------:R-:W-:Y:S03]  /*5dd0*/  @!UP0 UISETP.NE.AND UP1, UPT, UR14, 0x1, UPT ;  /* 0x000000010e00888c */ /* 0x000fe6000bf25270 */
[----:B------:R-:W-:Y:S01]  /*5de0*/  @!UP0 UMOV UR4, UR9 ;  /* 0x0000000900048c82 */ /* 0x000fe20008000000 */
[----:B--2---:R-:W-:Y:S02]  /*5df0*/  @!UP0 UISETP.NE.AND UP2, UPT, UR5, 0x1, UPT ;  /* 0x000000010500888c */ /* 0x004fe4000bf45270 */
[----:B------:R-:W-:Y:S01]  /*5e00*/  @!UP0 USHF.R.U32.HI UR4, URZ, UR13, UR4 ;  /* 0x0000000dff048299 */ /* 0x000fe20008011604 */
[----:B------:R-:W-:Y:S02]  /*5e10*/  @!UP0 UMOV UR6, UR7 ;  /* 0x0000000700068c82 */ /* 0x000fe40008000000 */
[----:B---3--:R-:W-:Y:S02]  /*5e20*/  @!UP0 USHF.R.U32.HI UR6, URZ, UR10, UR6 ;  /* 0x0000000aff068299 */ /* 0x008fe40008011606 */
[----:B------:R-:W-:Y:S02]  /*5e30*/  @!UP0 USEL UR7, UR38, UR4, !UP2 ;  /* 0x0000000426078287 */ /* 0x000fe4000d000000 */
[----:B------:R-:W-:Y:S04]  /*5e40*/  @!UP0 USEL UR6, UR37, UR6, !UP1 ;  /* 0x0000000625068287 */ /* 0x000fe8000c800000 */
[----:B------:R-:W-:Y:S02]  /*5e50*/  @!UP0 UIADD3 UR4, UPT, UPT, -UR7, UR6, URZ ;  /* 0x0000000607048290 */ /* 0x000fe4000fffe1ff */
[----:B------:R-:W-:Y:S02]  /*5e60*/  @!UP0 UIADD3 UR6, UPT, UPT, UR7, -UR6, URZ ;  /* 0x8000000607068290 */ /* 0x000fe4000fffe0ff */
[----:B------:R-:W-:Y:S02]  /*5e70*/  @!UP0 UIMAD UR38, UR4, UR5, UR38 ;  /* 0x00000005042682a4 */ /* 0x000fe4000f8e0226 */
[----:B------:R-:W-:Y:S02]  /*5e80*/  @!UP0 UIMAD UR37, UR6, UR14, UR37 ;  /* 0x0000000e062582a4 */ /* 0x000fe4000f8e0225 */
[----:B------:R-:W-:Y:S09]  /*5e90*/  ULOP3.LUT UP0, URZ, UR11, 0x1b0, URZ, 0xc0, !UPT ;  /* 0x000001b00bff7892 */ /* 0x000ff2000f80c0ff */
[----:B------:R-:W-:Y:S05]  /*5ea0*/  BRA.U !UP0, `(.L_x_99) ;  /* 0x00000001087c7547 */ /* 0x000fea000b800000 */
[----:B------:R-:W1:Y:S01]  /*5eb0*/  LDCU.64 UR8, c[0x4][0x80] ;  /* 0x01001000ff0877ac */ /* 0x000e620008000a00 */
[----:B------:R-:W-:Y:S01]  /*5ec0*/  MOV R2, 0x0 ;  /* 0x0000000000027802 */ /* 0x000fe20000000f00 */
[----:B------:R-:W-:Y:S02]  /*5ed0*/  HFMA2 R12, -RZ, RZ, 0, 5.9604644775390625e-08 ;  /* 0x00000001ff0c7431 */ /* 0x000fe400000001ff */
[----:B------:R-:W-:Y:S01]  /*5ee0*/  IMAD.MOV.U32 R8, RZ, RZ, 0x70 ;  /* 0x00000070ff087424 */ /* 0x000fe200078e00ff */
[----:B------:R2:W3:Y:S01]  /*5ef0*/  LDC.64 R14, c[0x4][R2] ;  /* 0x01000000020e7b82 */ /* 0x0004e20000000a00 */
[----:B------:R-:W4:Y:S01]  /*5f00*/  LDCU.64 UR6, c[0x4][0x88] ;  /* 0x01001100ff0677ac */ /* 0x000f220008000a00 */
[----:B------:R-:W-:Y:S01]  /*5f10*/  IMAD.MOV.U32 R13, RZ, RZ, RZ ;  /* 0x000000ffff0d7224 */ /* 0x000fe200078e00ff */
[----:B------:R-:W2:Y:S01]  /*5f20*/  LDCU.64 UR4, c[0x4][0x8] ;  /* 0x01000100ff0477ac */ /* 0x000ea20008000a00 */
[----:B-1----:R-:W-:Y:S01]  /*5f30*/  MOV R5, UR9 ;  /* 0x0000000900057c02 */ /* 0x002fe20008000f00 */
[----:B------:R-:W-:Y:S01]  /*5f40*/  IMAD.U32 R4, RZ, RZ, UR8 ;  /* 0x00000008ff047e24 */ /* 0x000fe2000f8e00ff */
[----:B----4-:R-:W-:Y:S01]  /*5f50*/  MOV R7, UR7 ;  /* 0x0000000700077c02 */ /* 0x010fe20008000f00 */
[----:B------:R-:W-:Y:S01]  /*5f60*/  IMAD.U32 R6, RZ, RZ, UR6 ;  /* 0x00000006ff067e24 */ /* 0x000fe2000f8e00ff */
[----:B--2---:R-:W-:Y:S01]  /*5f70*/  MOV R11, UR5 ;  /* 0x00000005000b7c02 */ /* 0x004fe20008000f00 */
[----:B------:R-:W-:Y:S02]  /*5f80*/  IMAD.U32 R10, RZ, RZ, UR4 ;  /* 0x00000004ff0a7e24 */ /* 0x000fe4000f8e00ff */
[----:B------:R-:W-:Y:S07]  /*5f90*/  LEPC R20, `(.L_x_100) ;  /* 0x000000001014794e */ /* 0x000fee0000000000 */
[----:B---3-5:R-:W-:Y:S05]  /*5fa0*/  CALL.ABS.NOINC R14 ;  /* 0x000000000e007343 */ /* 0x028fea0003c00000 */
.L_x_100:
[----:B------:R-:W1:Y:S01]  /*5fb0*/  LDCU.64 UR8, c[0x4][0x80] ;  /* 0x01001000ff0877ac */ /* 0x000e620008000a00 */
[----:B------:R-:W2:Y:S01]  /*5fc0*/  LDC.64 R2, c[0x4][R2] ;  /* 0x0100000002027b82 */ /* 0x000ea20000000a00 */
[----:B------:R-:W-:Y:S02]  /*5fd0*/  HFMA2 R12, -RZ, RZ, 0, 5.9604644775390625e-08 ;  /* 0x00000001ff0c7431 */ /* 0x000fe400000001ff */
[----:B------:R-:W-:Y:S02]  /*5fe0*/  IMAD.MOV.U32 R8, RZ, RZ, 0x70 ;  /* 0x00000070ff087424 */ /* 0x000fe400078e00ff */
[----:B------:R-:W-:Y:S01]  /*5ff0*/  IMAD.MOV.U32 R13, RZ, RZ, RZ ;  /* 0x000000ffff0d7224 */ /* 0x000fe200078e00ff */
[----:B------:R-:W3:Y:S01]  /*6000*/  LDCU.64 UR6, c[0x4][0x88] ;  /* 0x01001100ff0677ac */ /* 0x000ee20008000a00 */
[----:B------:R-:W4:Y:S01]  /*6010*/  LDCU.64 UR4, c[0x4][0x8] ;  /* 0x01000100ff0477ac */ /* 0x000f220008000a00 */
[----:B-1----:R-:W-:Y:S02]  /*6020*/  MOV R4, UR8 ;  /* 0x0000000800047c02 */ /* 0x002fe40008000f00 */
[----:B------:R-:W-:Y:S02]  /*6030*/  MOV R5, UR9 ;  /* 0x0000000900057c02 */ /* 0x000fe40008000f00 */
[----:B---3--:R-:W-:Y:S01]  /*6040*/  MOV R7, UR7 ;  /* 0x0000000700077c02 */ /* 0x008fe20008000f00 */
[----:B------:R-:W-:Y:S01]  /*6050*/  IMAD.U32 R6, RZ, RZ, UR6 ;  /* 0x00000006ff067e24 */ /* 0x000fe2000f8e00ff */
[----:B----4-:R-:W-:Y:S01]  /*6060*/  MOV R11, UR5 ;  /* 0x00000005000b7c02 */ /* 0x010fe20008000f00 */
[----:B------:R-:W-:Y:S02]  /*6070*/  IMAD.U32 R10, RZ, RZ, UR4 ;  /* 0x00000004ff0a7e24 */ /* 0x000fe4000f8e00ff */
[----:B------:R-:W-:Y:S07]  /*6080*/  LEPC R20, `(.L_x_99) ;  /* 0x000000001014794e */ /* 0x000fee0000000000 */
[----:B--2---:R-:W-:Y:S05]  /*6090*/  CALL.ABS.NOINC R2 ;  /* 0x0000000002007343 */ /* 0x004fea0003c00000 */
.L_x_99:
[----:B------:R-:W-:Y:S02]  /*60a0*/  R2UR UR6, R49 ;  /* 0x00000000310672ca */ /* 0x000fe400000e0000 */
[----:B------:R-:W-:Y:S02]  /*60b0*/  R2UR UR5, R57 ;  /* 0x00000000390572ca */ /* 0x000fe400000e0000 */
[----:B------:R-:W-:Y:S02]  /*60c0*/  R2UR UR4, R56 ;  /* 0x00000000380472ca */ /* 0x000fe400000e0000 */
[----:B------:R-:W-:Y:S02]  /*60d0*/  ISETP.NE.U32.AND P4, PT, R42, RZ, PT ;  /* 0x000000ff2a00720c */ /* 0x000fe40003f85070 */
[----:B------:R-:W-:Y:S02]  /*60e0*/  ISETP.NE.U32.AND P2, PT, RZ, UR60, PT ;  /* 0x0000003cff007c0c */ /* 0x000fe4000bf45070 */
[----:B------:R-:W-:Y:S02]  /*60f0*/  ISETP.NE.AND.EX P4, PT, R43, RZ, PT, P4 ;  /* 0x000000ff2b00720c */ /* 0x000fe40003f85340 */
[----:B------:R-:W-:Y:S01]  /*6100*/  ISETP.NE.AND.EX P2, PT, RZ, UR61, PT, P2 ;  /* 0x0000003dff007c0c */ /* 0x000fe2000bf45320 */
[----:B------:R-:W-:Y:S02]  /*6110*/  UISETP.NE.AND UP2, UPT, UR6, URZ, UPT ;  /* 0x000000ff0600728c */ /* 0x000fe4000bf45270 */
[----:B------:R-:W-:Y:S04]  /*6120*/  UISETP.NE.U32.AND UP0, UPT, UR5, URZ, UPT ;  /* 0x000000ff0500728c */ /* 0x000fe8000bf05070 */
[----:B------:R-:W-:Y:S01]  /*6130*/  UISETP.NE.AND.EX UP1, UPT, UR4, URZ, UPT, UP0 ;  /* 0x000000ff0400728c */ /* 0x000fe2000bf25300 */
[----:B------:R-:W-:Y:S01]  /*6140*/  PLOP3.LUT P1, PT, PT, PT, UP2, 0x80, 0x8 ;  /* 0x000000000008781c */ /* 0x000fe20003f2f028 */
[----:B------:R-:W-:Y:S03]  /*6150*/  UPLOP3.LUT UP0, UPT, UPT, UPT, UPT, 0x40, 0x4 ;  /* 0x000000000004789c */ /* 0x000fe60003f0e870 */
[----:B------:R-:W-:Y:S06]  /*6160*/  @UP2 UPLOP3.LUT UP0, UPT, UPT, UPT, UP1, 0x80, 0x8 ;  /* 0x000000000008289c */ /* 0x000fec0003f0f010 */
[----:B------:R-:W-:Y:S01]  /*6170*/  PLOP3.LUT P0, PT, PT, PT, UP0, 0x80, 0x8 ;  /* 0x000000000008781c */ /* 0x000fe20003f0f008 */
[----:B------:R-:W-:Y:S01]  /*6180*/  @!UPT UIADD3 URZ, UPT, UPT, URZ, URZ, URZ ;  /* 0x000000fffffff290 */ /* 0x000fe2000fffe0ff */
[----:B------:R-:W-:Y:S11]  /*6190*/  BRA.U !UP1, `(.L_x_101) ;  /* 0x0000000109407547 */ /* 0x000ff6000b800000 */
[----:B------:R-:W-:Y:S01]  /*61a0*/  UISETP.NE.U32.AND UP0, UPT, UR60, URZ, UPT ;  /* 0x000000ff3c00728c */ /* 0x000fe2000bf05070 */
[----:B------:R-:W-:Y:S01]  /*61b0*/  R2UR UR6, R57 ;  /* 0x00000000390672ca */ /* 0x000fe200000e0000 */
[----:B------:R-:W1:Y:S01]  /*61c0*/  LDCU.64 UR8, c[0x0][0x358] ;  /* 0x00006b00ff0877ac */ /* 0x000e620008000a00 */
[----:B------:R-:W-:Y:S02]  /*61d0*/  HFMA2 R45, -RZ, RZ, 0, 5.9604644775390625e-08 ;  /* 0x00000001ff2d7431 */ /* 0x000fe400000001ff */
[----:B------:R-:W-:Y:S01]  /*61e0*/  IMAD.MOV.U32 R0, RZ, RZ, 0x1 ;  /* 0x00000001ff007424 */ /* 0x000fe200078e00ff */
[----:B------:R-:W-:Y:S06]  /*61f0*/  UISETP.NE.AND.EX UP0, UPT, UR61, URZ, UPT, UP0 ;  /* 0x000000ff3d00728c */ /* 0x000fec000bf05300 */
[----:B------:R-:W-:Y:S05]  /*6200*/  PLOP3.LUT P3, PT, PT, PT, UP0, 0x80, 0x8 ;  /* 0x000000000008781c */ /* 0x000fea0003f6f008 */
[----:B------:R-:W2:Y:S01]  /*6210*/  @UP0 LDCU.64 UR4, c[0x0][0x888] ;  /* 0x00011100ff0407ac */ /* 0x000ea20008000a00 */
[----:B------:R-:W-:Y:S07]  /*6220*/  @UP0 UIMAD UR6, UR36, UR6, URZ ;  /* 0x00000006240602a4 */ /* 0x000fee000f8e02ff */
[----:B------:R-:W-:Y:S01]  /*6230*/  @!P3 PRMT R45, R0, 0x7610, R45 ;  /* 0x00007610002db816 */ /* 0x000fe2000000002d */
[----:B--2---:R-:W-:Y:S06]  /*6240*/  @UP0 UIMAD.WIDE UR4, UR6, 0x4, UR4 ;  /* 0x00000004060408a5 */ /* 0x004fec000f8e0204 */
[----:B-----5:R-:W-:Y:S02]  /*6250*/  IMAD.U32 R26, RZ, RZ, UR4 ;  /* 0x00000004ff1a7e24 */ /* 0x020fe4000f8e00ff */
[----:B------:R-:W-:Y:S03]  /*6260*/  IMAD.U32 R27, RZ, RZ, UR5 ;  /* 0x00000005ff1b7e24 */ /* 0x000fe6000f8e00ff */
[----:B------:R-:W2:Y:S02]  /*6270*/  @!UP0 LDCU UR4, c[0x0][0x880] ;  /* 0x00011000ff0487ac */ /* 0x000ea40008000800 */
[----:B-1----:R1:W5:Y:S02]  /*6280*/  @P3 LDG.E R26, desc[UR8][R26.64] ;  /* 0x000000081a1a3981 */ /* 0x002364000c1e1900 */
[----:B-12---:R-:W-:Y:S02]  /*6290*/  @!P3 MOV R26, UR4 ;  /* 0x00000004001abc02 */ /* 0x006fe40008000f00 */
.L_x_101:
[----:B------:R-:W-:Y:S05]  /*62a0*/  @!P4 BRA `(.L_x_102) ;  /* 0x000000000024c947 */ /* 0x000fea0003800000 */
[----:B------:R-:W-:Y:S01]  /*62b0*/  ISETP.NE.U32.AND P3, PT, R40, RZ, PT ;  /* 0x000000ff2800720c */ /* 0x000fe20003f65070 */
[----:B------:R-:W1:Y:S03]  /*62c0*/  LDCU.64 UR4, c[0x0][0x358] ;  /* 0x00006b00ff0477ac */ /* 0x000e660008000a00 */
[----:B------:R-:W-:Y:S11]  /*62d0*/  ISETP.NE.AND.EX P3, PT, R41, RZ, PT, P3 ;  /* 0x000000ff2900720c */ /* 0x000ff60003f65330 */
[----:B------:R-:W-:Y:S02]  /*62e0*/  @!UPT UIADD3 URZ, UPT, UPT, URZ, URZ, URZ ;  /* 0x000000fffffff290 */ /* 0x000fe4000fffe0ff */
[----:B------:R-:W2:Y:S01]  /*62f0*/  @P3 LDC.64 R2, c[0x0][0x8a8] ;  /* 0x00022a00ff023b82 */ /* 0x000ea20000000a00 */
[----:B------:R-:W-:Y:S04]  /*6300*/  @P3 IMAD R0, R42, UR36, RZ ;  /* 0x000000242a003c24 */ /* 0x000fe8000f8e02ff */
[----:B--2---:R-:W-:Y:S05]  /*6310*/  @P3 IMAD.WIDE R2, R0, 0x4, R2 ;  /* 0x0000000400023825 */ /* 0x004fea00078e0202 */
[----:B-1---5:R1:W5:Y:S02]  /*6320*/  @P3 LDG.E R24, desc[UR4][R2.64] ;  /* 0x0000000402183981 */ /* 0x022364000c1e1900 */
[----:B-1----:R-:W2:Y:S02]  /*6330*/  @!P3 LDC R24, c[0x0][0x8a0] ;  /* 0x00022800ff18bb82 */ /* 0x002ea40000000800 */
.L_x_102:
[----:B-----5:R-:W-:Y:S01]  /*6340*/  FSETP.NEU.AND P3, PT, R26, RZ, PT ;  /* 0x000000ff1a00720b */ /* 0x020fe20003f6d000 */
[----:B------:R-:W-:Y:S01]  /*6350*/  IMAD.U32 R2, RZ, RZ, UR46 ;  /* 0x0000002eff027e24 */ /* 0x000fe2000f8e00ff */
[----:B------:R-:W-:Y:S01]  /*6360*/  SEL R5, RZ, 0xffffffff, P2 ;  /* 0xffffffffff057807 */ /* 0x000fe20001000000 */
[----:B------:R-:W-:Y:S01]  /*6370*/  ULOP3.LUT UR4, UR55, 0x1, URZ, 0x3c, !UPT ;  /* 0x0000000137047892 */ /* 0x000fe2000f8e3cff */
[----:B------:R-:W-:Y:S01]  /*6380*/  @P1 LOP3.LUT P2, RZ, R45, 0xff, RZ, 0xc0, !PT ;  /* 0x000000ff2dff1812 */ /* 0x000fe2000784c0ff */
[----:B------:R-:W-:Y:S01]  /*6390*/  BSSY B1, `(.L_x_103) ;  /* 0x000003d000017945 */ /* 0x000fe20003800000 */
[----:B------:R-:W-:Y:S01]  /*63a0*/  @P1 SEL R0, RZ, 0xffffffff, P3 ;  /* 0xffffffffff001807 */ /* 0x000fe20001800000 */
[----:B------:R-:W-:Y:S01]  /*63b0*/  IMAD.MOV.U32 R65, RZ, RZ, 0x1 ;  /* 0x00000001ff417424 */ /* 0x000fe200078e00ff */
[----:B------:R-:W-:Y:S01]  /*63c0*/  LEA R2, R2, UR44, 0x3 ;  /* 0x0000002c02027c11 */ /* 0x000fe2000f8e18ff */
[----:B------:R-:W-:Y:S01]  /*63d0*/  IMAD.U32 R63, RZ, RZ, UR4 ;  /* 0x00000004ff3f7e24 */ /* 0x000fe2000f8e00ff */
[----:B------:R-:W-:Y:S01]  /*63e0*/  @P0 SEL R0, R5, R0, !P2 ;  /* 0x0000000005000207 */ /* 0x000fe20005000000 */
[----:B------:R-:W-:Y:S01]  /*63f0*/  IMAD.U32 R64, RZ, RZ, UR46 ;  /* 0x0000002eff407e24 */ /* 0x000fe2000f8e00ff */
[----:B------:R-:W-:Y:S02]  /*6400*/  LEA R27, R22, UR44, 0x3 ;  /* 0x0000002c161b7c11 */ /* 0x000fe4000f8e18ff */
[----:B------:R-:W-:Y:S02]  /*6410*/  CS2R R38, SRZ ;  /* 0x0000000000267805 */ /* 0x000fe4000001ff00 */
[----:B------:R-:W-:Y:S02]  /*6420*/  @P1 LOP3.LUT R0, R0, 0x1, RZ, 0xc0, !PT ;  /* 0x0000000100001812 */ /* 0x000fe400078ec0ff */
[----:B------:R-:W-:Y:S02]  /*6430*/  CS2R R36, SRZ ;  /* 0x0000000000247805 */ /* 0x000fe4000001ff00 */
[----:B------:R-:W-:Y:S02]  /*6440*/  SHF.L.U32 R3, R53, 0x1f, RZ ;  /* 0x0000001f35037819 */ /* 0x000fe400000006ff */
[----:B------:R-:W-:Y:S02]  /*6450*/  CS2R R30, SRZ ;  /* 0x00000000001e7805 */ /* 0x000fe4000001ff00 */
[----:B------:R-:W-:Y:S02]  /*6460*/  ISETP.NE.U32.OR P5, PT, R0, 0x1, !P1 ;  /* 0x000000010000780c */ /* 0x000fe40004fa5470 */
[----:B------:R-:W-:Y:S02]  /*6470*/  CS2R R28, SRZ ;  /* 0x00000000001c7805 */ /* 0x000fe4000001ff00 */
[----:B------:R-:W-:Y:S02]  /*6480*/  PLOP3.LUT P2, PT, PT, PT, UP1, 0x80, 0x8 ;  /* 0x000000000008781c */ /* 0x000fe40003f4f018 */
[----:B------:R-:W-:Y:S02]  /*6490*/  LEA.HI R25, R22, R22, RZ, 0x1 ;  /* 0x0000001616197211 */ /* 0x000fe400078f08ff */
[----:B------:R-:W-:Y:S02]  /*64a0*/  LOP3.LUT P4, R50, R45, 0xff, RZ, 0xc0, !PT ;  /* 0x000000ff2d327812 */ /* 0x000fe4000788c0ff */
[----:B------:R-:W-:Y:S02]  /*64b0*/  SEL R4, RZ, 0xffffffff, P3 ;  /* 0xffffffffff047807 */ /* 0x000fe40001800000 */
[----:B------:R-:W-:Y:S02]  /*64c0*/  P2R R61, PR, RZ, 0x20 ;  /* 0x00000020ff3d7803 */ /* 0x000fe40000000000 */
[----:B------:R-:W-:Y:S03]  /*64d0*/  @P5 SHF.L.U32 R0, R63, 0x1f, RZ ;  /* 0x0000001f3f005819 */ /* 0x000fe600000006ff */
[----:B------:R-:W-:Y:S01]  /*64e0*/  @P2 SEL R4, R5, R4, !P4 ;  /* 0x0000000405042207 */ /* 0x000fe20006000000 */
[----:B------:R1:W3:Y:S03]  /*64f0*/  @P5 SYNCS.PHASECHK.TRANS64.TRYWAIT P1, [R2+URZ+0xd0], R0 ;  /* 0x0000d000020055a7 */ /* 0x0002e600080211ff */
[----:B------:R-:W-:Y:S04]  /*6500*/  LOP3.LUT R4, R4, 0x1, RZ, 0xc0, !PT ;  /* 0x0000000104047812 */ /* 0x000fe800078ec0ff */
[----:B------:R-:W-:Y:S04]  /*6510*/  ISETP.NE.U32.AND P2, PT, R4, 0x1, PT ;  /* 0x000000010400780c */ /* 0x000fe80003f45070 */
[----:B------:R-:W-:Y:S01]  /*6520*/  P2R R66, PR, RZ, 0x4 ;  /* 0x00000004ff427803 */ /* 0x000fe20000000000 */
[----:B------:R4:W2:Y:S01]  /*6530*/  SYNCS.PHASECHK.TRANS64.TRYWAIT P0, [R27+URZ+0x130], R3 ;  /* 0x000130031b0075a7 */ /* 0x0008a200080011ff */
[C---:B-1----:R-:W-:Y:S01]  /*6540*/  IMAD.SHL.U32 R0, R25.reuse, 0x20, RZ ;  /* 0x0000002019007824 */ /* 0x042fe200078e00ff */
[----:B------:R-:W-:Y:S04]  /*6550*/  LOP3.LUT R25, R25, 0xffe, RZ, 0xc0, !PT ;  /* 0x00000ffe19197812 */ /* 0x000fe800078ec0ff */
[----:B------:R-:W-:Y:S01]  /*6560*/  LOP3.LUT R0, R0, 0xffffffc0, RZ, 0xc0, !PT ;  /* 0xffffffc000007812 */ /* 0x000fe200078ec0ff */
[----:B------:R-:W-:Y:S04]  /*6570*/  IMAD.IADD R25, R22, 0x1, -R25 ;  /* 0x0000000116197824 */ /* 0x000fe800078e0a19 */
[----:B------:R-:W-:Y:S04]  /*6580*/  IMAD.IADD R0, R23, 0x1, R0 ;  /* 0x0000000117007824 */ /* 0x000fe800078e0200 */
[----:B------:R-:W-:Y:S01]  /*6590*/  IMAD R25, R25, 0x100000, R0 ;  /* 0x0010000019197824 */ /* 0x000fe200078e0200 */
[----:B---3--:R-:W-:Y:S01]  /*65a0*/  @P5 SEL R65, RZ, 0x1, !P1 ;  /* 0x00000001ff415807 */ /* 0x008fe20004800000 */
[----:B----4-:R-:W-:Y:S06]  /*65b0*/  @!P5 BRA `(.L_x_104) ;  /* 0x000000000068d947 */ /* 0x010fec0003800000 */
[----:B------:R-:W-:Y:S01]  /*65c0*/  HFMA2 R31, -RZ, RZ, 0, 0 ;  /* 0x00000000ff1f7431 */ /* 0x000fe200000001ff */
[----:B------:R-:W-:Y:S01]  /*65d0*/  ISETP.NE.AND P1, PT, R65, RZ, PT ;  /* 0x000000ff4100720c */ /* 0x000fe20003f25270 */
[----:B------:R-:W-:Y:S01]  /*65e0*/  IMAD.U32 R0, RZ, RZ, UR46 ;  /* 0x0000002eff007e24 */ /* 0x000fe2000f8e00ff */
[----:B------:R-:W-:Y:S11]  /*65f0*/  BSSY B0, `(.L_x_105) ;  /* 0x0000005000007945 */ /* 0x000ff60003800000 */
[----:B------:R-:W-:Y:S05]  /*6600*/  @P1 BRA `(.L_x_106) ;  /* 0x00000000000c1947 */ /* 0x000fea0003800000 */
[----:B------:R-:W-:Y:S04]  /*6610*/  SHF.L.U32 R4, R63, 0x1f, RZ ;  /* 0x0000001f3f047819 */ /* 0x000fe800000006ff */
[----:B------:R-:W1:Y:S02]  /*6620*/  SYNCS.PHASECHK.TRANS64.TRYWAIT P1, [R2+URZ+0xd0], R4 ;  /* 0x0000d004020075a7 */ /* 0x000e6400080211ff */
[----:B-1----:R-:W-:Y:S05]  /*6630*/  @!P1 BRA `(.L_x_107) ;  /* 0x00000020008c9947 */ /* 0x002fea0003800000 */
.L_x_106:
[----:B------:R-:W-:Y:S05]  /*6640*/  BSYNC B0 ;  /* 0x0000000000007941 */ /* 0x000fea0003800000 */
.L_x_105:
[----:B------:R-:W-:Y:S01]  /*6650*/  ISETP.NE.AND P1, PT, R66, RZ, PT ;  /* 0x000000ff4200720c */ /* 0x000fe20003f25270 */
[----:B------:R-:W-:Y:S01]  /*6660*/  IMAD.MOV.U32 R30, RZ, RZ, RZ ;  /* 0x000000ffff1e7224 */ /* 0x000fe200078e00ff */
[----:B------:R-:W-:Y:S02]  /*6670*/  CS2R R28, SRZ ;  /* 0x00000000001c7805 */ /* 0x000fe4000001ff00 */
[----:B------:R-:W-:Y:S02]  /*6680*/  CS2R R38, SRZ ;  /* 0x0000000000267805 */ /* 0x000fe4000001ff00 */
[----:B------:R-:W-:Y:S07]  /*6690*/  CS2R R36, SRZ ;  /* 0x0000000000247805 */ /* 0x000fee000001ff00 */
[----:B-1----:R-:W-:Y:S01]  /*66a0*/  @P1 IMAD R2, R0, 0x800, R44 ;  /* 0x0000080000021824 */ /* 0x002fe200078e022c */
[----:B------:R-:W-:Y:S05]  /*66b0*/  @P1 WARPSYNC.ALL ;  /* 0x0000000000001948 */ /* 0x000fea0003800000 */
[----:B------:R-:W-:Y:S01]  /*66c0*/  @P1 LEA R2, R2, UR44, 0x1 ;  /* 0x0000002c02021c11 */ /* 0x000fe2000f8e08ff */
[----:B------:R-:W-:Y:S04]  /*66d0*/  UIADD3 UR4, UPT, UPT, UR46, 0x1, URZ ;  /* 0x000000012e047890 */ /* 0x000fe8000fffe0ff */
[----:B------:R1:W3:Y:S01]  /*66e0*/  @P1 LDSM.16.M88.4 R28, [R2+0x200] ;  /* 0x00020000021c183b */ /* 0x0002e20000000200 */
[----:B------:R-:W-:Y:S01]  /*66f0*/  UISETP.NE.AND UP0, UPT, UR4, 0x3, UPT ;  /* 0x000000030400788c */ /* 0x000fe2000bf05270 */
[----:B------:R-:W-:Y:S03]  /*6700*/  @P1 IMAD R0, R54, 0x2, R2 ;  /* 0x0000000236001824 */ /* 0x000fe600078e0202 */
[----:B------:R-:W-:Y:S02]  /*6710*/  USEL UR5, URZ, 0x1, UP0 ;  /* 0x00000001ff057887 */ /* 0x000fe40008000000 */
[----:B------:R1:W4:Y:S01]  /*6720*/  @P1 LDSM.16.M88.4 R36, [R0+0x200] ;  /* 0x000200000024183b */ /* 0x0003220000000200 */
[----:B------:R-:W-:Y:S03]  /*6730*/  USEL UR4, UR4, URZ, UP0 ;  /* 0x000000ff04047287 */ /* 0x000fe60008000000 */
[----:B------:R-:W-:Y:S03]  /*6740*/  LOP3.LUT R63, R63, UR5, RZ, 0x3c, !PT ;  /* 0x000000053f3f7c12 */ /* 0x000fe6000f8e3cff */
[----:B------:R-:W-:Y:S02]  /*6750*/  IMAD.U32 R64, RZ, RZ, UR4 ;  /* 0x00000004ff407e24 */ /* 0x000fe4000f8e00ff */
.L_x_104:
[----:B------:R-:W-:Y:S05]  /*6760*/  BSYNC B1 ;  /* 0x0000000000017941 */ /* 0x000fea0003800000 */
.L_x_103:
[----:B-1----:R-:W-:Y:S04]  /*6770*/  SHF.R.U32.HI R0, RZ, 0x15, R25 ;  /* 0x00000015ff007819 */ /* 0x002fe80000011619 */
[----:B------:R-:W-:Y:S01]  /*6780*/  LOP3.LUT P1, RZ, R0, 0x3, R46, 0x48, !PT ;  /* 0x0000000300ff7812 */ /* 0x000fe2000782482e */
[----:B------:R-:W-:Y:S01]  /*6790*/  @!UPT UIADD3 URZ, UPT, UPT, URZ, URZ, URZ ;  /* 0x000000fffffff290 */ /* 0x000fe2000fffe0ff */
[----:B--2---:R-:W-:Y:S11]  /*67a0*/  @P0 BRA `(.L_x_108) ;  /* 0x0000000000080947 */ /* 0x004ff60003800000 */
[----:B------:R-:W1:Y:S02]  /*67b0*/  SYNCS.PHASECHK.TRANS64.TRYWAIT P0, [R27+URZ+0x130], R3 ;  /* 0x000130031b0075a7 */ /* 0x000e6400080011ff */
[----:B-1----:R-:W-:Y:S05]  /*67c0*/  @!P0 BRA `(.L_x_109) ;  /* 0x00000020003c8947 */ /* 0x002fea0003800000 */
.L_x_108:
[----:B------:R-:W-:Y:S05]  /*67d0*/  @!P1 BRA `(.L_x_110) ;  /* 0x0000000000409947 */ /* 0x000fea0003800000 */
[----:B------:R-:W2:Y:S01]  /*67e0*/  LDCU.64 UR8, c[0x4][0x70] ;  /* 0x01000e00ff0877ac */ /* 0x000ea20008000a00 */
[----:B-1----:R-:W-:Y:S01]  /*67f0*/  MOV R3, 0x0 ;  /* 0x0000000000037802 */ /* 0x002fe20000000f00 */
[----:B------:R-:W-:Y:S02]  /*6800*/  HFMA2 R12, -RZ, RZ, 0, 5.9604644775390625e-08 ;  /* 0x00000001ff0c7431 */ /* 0x000fe400000001ff */
[----:B------:R-:W-:Y:S02]  /*6810*/  IMAD.MOV.U32 R8, RZ, RZ, 0x192 ;  /* 0x00000192ff087424 */ /* 0x000fe400078e00ff */
[----:B------:R-:W-:Y:S01]  /*6820*/  IMAD.MOV.U32 R13, RZ, RZ, RZ ;  /* 0x000000ffff0d7224 */ /* 0x000fe200078e00ff */
[----:B------:R-:W1:Y:S01]  /*6830*/  LDCU.64 UR6, c[0x4][0x78] ;  /* 0x01000f00ff0677ac */ /* 0x000e620008000a00 */
[----:B------:R-:W3:Y:S01]  /*6840*/  LDC.64 R2, c[0x4][R3] ;  /* 0x0100000003027b82 */ /* 0x000ee20000000a00 */
[----:B------:R-:W5:Y:S01]  /*6850*/  LDCU.64 UR4, c[0x4][0x10] ;  /* 0x01000200ff0477ac */ /* 0x000f620008000a00 */
[----:B--2---:R-:W-:Y:S01]  /*6860*/  MOV R5, UR9 ;  /* 0x0000000900057c02 */ /* 0x004fe20008000f00 */
[----:B------:R-:W-:Y:S01]  /*6870*/  IMAD.U32 R4, RZ, RZ, UR8 ;  /* 0x00000008ff047e24 */ /* 0x000fe2000f8e00ff */
[----:B-1----:R-:W-:Y:S01]  /*6880*/  MOV R7, UR7 ;  /* 0x0000000700077c02 */ /* 0x002fe20008000f00 */
[----:B------:R-:W-:Y:S01]  /*6890*/  IMAD.U32 R6, RZ, RZ, UR6 ;  /* 0x00000006ff067e24 */ /* 0x000fe2000f8e00ff */
[----:B-----5:R-:W-:Y:S01]  /*68a0*/  MOV R11, UR5 ;  /* 0x00000005000b7c02 */ /* 0x020fe20008000f00 */
[----:B------:R-:W-:Y:S02]  /*68b0*/  IMAD.U32 R10, RZ, RZ, UR4 ;  /* 0x00000004ff0a7e24 */ /* 0x000fe4000f8e00ff */
[----:B------:R-:W-:Y:S07]  /*68c0*/  LEPC R20, `(.L_x_110) ;  /* 0x000000001014794e */ /* 0x000fee0000000000 */
[----:B---34-:R-:W-:Y:S05]  /*68d0*/  CALL.ABS.NOINC R2 ;  /* 0x0000000002007343 */ /* 0x018fea0003c00000 */
.L_x_110:
[----:B-1-3--:R-:W-:Y:S01]  /*68e0*/  SHF.L.U32 R3, R28, 0x10, RZ ;  /* 0x000000101c037819 */ /* 0x00afe200000006ff */
[----:B------:R-:W-:Y:S05]  /*68f0*/  WARPSYNC.ALL ;  /* 0x0000000000007948 */ /* 0x000fea0003800000 */
[----:B------:R-:W-:Y:S01]  /*6900*/  R2UR UR4, R25 ;  /* 0x00000000190472ca */ /* 0x000fe200000e0000 */
[----:B------:R-:W-:Y:S01]  /*6910*/  BSSY.RECONVERGENT B0, `(.L_x_111) ;  /* 0x0000051000007945 */ /* 0x000fe20003800200 */
[----:B------:R-:W-:Y:S02]  /*6920*/  SHF.L.U32 R20, R30, 0x10, RZ ;  /* 0x000000101e147819 */ /* 0x000fe400000006ff */
[----:B------:R-:W-:Y:S02]  /*6930*/  SHF.L.U32 R62, R54, 0x1, RZ ;  /* 0x00000001363e7819 */ /* 0x000fe400000006ff */
[----:B------:R-:W-:Y:S07]  /*6940*/  ISETP.NE.AND P0, PT, R55, RZ, PT ;  /* 0x000000ff3700720c */ /* 0x000fee0003f05270 */
[----:B------:R-:W1:Y:S02]  /*6950*/  LDTM.16dp256bit.x4 R4, tmem[UR4] ;  /* 0x00000004000479ee */ /* 0x000e640008120000 */
[----:B-1----:R-:W-:Y:S01]  /*6960*/  FMUL R0, R24, R4 ;  /* 0x0000000418007220 */ /* 0x002fe20000400000 */
[----:B------:R-:W-:Y:S01]  /*6970*/  LOP3.LUT R4, R28, 0xffff0000, RZ, 0xc0, !PT ;  /* 0xffff00001c047812 */ /* 0x000fe200078ec0ff */
[----:B------:R-:W-:Y:S01]  /*6980*/  FMUL R2, R24, R5 ;  /* 0x0000000518027220 */ /* 0x000fe20000400000 */
[C---:B------:R-:W-:Y:S01]  /*6990*/  SHF.L.U32 R5, R29.reuse, 0x10, RZ ;  /* 0x000000101d057819 */ /* 0x040fe200000006ff */
[----:B------:R-:W-:Y:S01]  /*69a0*/  FFMA R0, R26, R3, R0 ;  /* 0x000000031a007223 */ /* 0x000fe20000000000 */
[----:B------:R-:W-:Y:S01]  /*69b0*/  FMUL R3, R24, R6 ;  /* 0x0000000618037220 */ /* 0x000fe20000400000 */
[----:B------:R-:W-:Y:S01]  /*69c0*/  LOP3.LUT R6, R29, 0xffff0000, RZ, 0xc0, !PT ;  /* 0xffff00001d067812 */ /* 0x000fe200078ec0ff */
[----:B------:R-:W-:Y:S01]  /*69d0*/  FFMA R2, R26, R4, R2 ;  /* 0x000000041a027223 */ /* 0x000fe20000000002 */
[----:B------:R-:W-:Y:S01]  /*69e0*/  FMUL R7, R24, R7 ;  /* 0x0000000718077220 */ /* 0x000fe20000400000 */
[----:B------:R-:W-:Y:S01]  /*69f0*/  FFMA R3, R26, R5, R3 ;  /* 0x000000051a037223 */ /* 0x000fe20000000003 */
[C---:B------:R-:W-:Y:S01]  /*6a00*/  FMUL R4, R24.reuse, R8 ;  /* 0x0000000818047220 */ /* 0x040fe20000400000 */
[----:B------:R-:W-:Y:S01]  /*6a10*/  FMUL R5, R24, R9 ;  /* 0x0000000918057220 */ /* 0x000fe20000400000 */
[----:B------:R-:W-:Y:S01]  /*6a20*/  F2FP.BF16.F32.PACK_AB R32, R2, R0 ;  /* 0x000000000220723e */ /* 0x000fe200000010ff */
[----:B------:R-:W-:Y:S01]  /*6a30*/  FFMA R7, R26, R6, R7 ;  /* 0x000000061a077223 */ /* 0x000fe20000000007 */
[----:B------:R-:W-:Y:S01]  /*6a40*/  LOP3.LUT R0, R30, 0xffff0000, RZ, 0xc0, !PT ;  /* 0xffff00001e007812 */ /* 0x000fe200078ec0ff */
[----:B------:R-:W-:Y:S01]  /*6a50*/  FFMA R4, R26, R20, R4 ;  /* 0x000000141a047223 */ /* 0x000fe20000000004 */
[----:B------:R-:W-:Y:S01]  /*6a60*/  SHF.L.U32 R2, R31, 0x10, RZ ;  /* 0x000000101f027819 */ /* 0x000fe200000006ff */
[----:B------:R-:W-:Y:S01]  /*6a70*/  FMUL R6, R24, R10 ;  /* 0x0000000a18067220 */ /* 0x000fe20000400000 */
[----:B------:R-:W-:Y:S01]  /*6a80*/  F2FP.BF16.F32.PACK_AB R33, R7, R3 ;  /* 0x000000030721723e */ /* 0x000fe200000010ff */
[C---:B------:R-:W-:Y:S01]  /*6a90*/  FFMA R5, R26.reuse, R0, R5 ;  /* 0x000000001a057223 */ /* 0x040fe20000000005 */
[----:B------:R-:W-:Y:S01]  /*6aa0*/  LOP3.LUT R3, R31, 0xffff0000, RZ, 0xc0, !PT ;  /* 0xffff00001f037812 */ /* 0x000fe200078ec0ff */
[----:B------:R-:W-:Y:S01]  /*6ab0*/  FFMA R6, R26, R2, R6 ;  /* 0x000000021a067223 */ /* 0x000fe20000000006 */
[----:B----4-:R-:W-:Y:S01]  /*6ac0*/  SHF.L.U32 R7, R36, 0x10, RZ ;  /* 0x0000001024077819 */ /* 0x010fe200000006ff */
[----:B------:R-:W-:Y:S01]  /*6ad0*/  FMUL R11, R24, R11 ;  /* 0x0000000b180b7220 */ /* 0x000fe20000400000 */
[----:B------:R-:W-:Y:S01]  /*6ae0*/  LOP3.LUT R0, R36, 0xffff0000, RZ, 0xc0, !PT ;  /* 0xffff000024007812 */ /* 0x000fe200078ec0ff */
[C---:B------:R-:W-:Y:S01]  /*6af0*/  FMUL R8, R24.reuse, R12 ;  /* 0x0000000c18087220 */ /* 0x040fe20000400000 */
[----:B------:R-:W-:Y:S01]  /*6b00*/  SHF.L.U32 R2, R37, 0x10, RZ ;  /* 0x0000001025027819 */ /* 0x000fe200000006ff */
[----:B------:R-:W-:Y:S01]  /*6b10*/  FMUL R9, R24, R13 ;  /* 0x0000000d18097220 */ /* 0x000fe20000400000 */
[----:B------:R-:W-:Y:S01]  /*6b20*/  F2FP.BF16.F32.PACK_AB R34, R5, R4 ;  /* 0x000000040522723e */ /* 0x000fe200000010ff */
[C---:B------:R-:W-:Y:S01]  /*6b30*/  FFMA R11, R26.reuse, R3, R11 ;  /* 0x000000031a0b7223 */ /* 0x040fe2000000000b */
[----:B------:R-:W-:Y:S01]  /*6b40*/  MOV R5, UR46 ;  /* 0x0000002e00057c02 */ /* 0x000fe20008000f00 */
[C---:B------:R-:W-:Y:S01]  /*6b50*/  FFMA R8, R26.reuse, R7, R8 ;  /* 0x000000071a087223 */ /* 0x040fe20000000008 */
[----:B------:R-:W-:Y:S01]  /*6b60*/  SHF.L.U32 R3, R39, 0x10, RZ ;  /* 0x0000001027037819 */ /* 0x000fe200000006ff */
[----:B------:R-:W-:Y:S01]  /*6b70*/  FFMA R9, R26, R0, R9 ;  /* 0x000000001a097223 */ /* 0x000fe20000000009 */
[----:B------:R-:W-:Y:S01]  /*6b80*/  LOP3.LUT R0, R37, 0xffff0000, RZ, 0xc0, !PT ;  /* 0xffff000025007812 */ /* 0x000fe200078ec0ff */
[C---:B------:R-:W-:Y:S01]  /*6b90*/  FMUL R10, R24.reuse, R14 ;  /* 0x0000000e180a7220 */ /* 0x040fe20000400000 */
[----:B------:R-:W-:Y:S01]  /*6ba0*/  LOP3.LUT R4, R39, 0xffff0000, RZ, 0xc0, !PT ;  /* 0xffff000027047812 */ /* 0x000fe200078ec0ff */
[C---:B------:R-:W-:Y:S01]  /*6bb0*/  FMUL R15, R24.reuse, R15 ;  /* 0x0000000f180f7220 */ /* 0x040fe20000400000 */
[----:B------:R-:W-:Y:S01]  /*6bc0*/  FMUL R12, R24, R16 ;  /* 0x00000010180c7220 */ /* 0x000fe20000400000 */
[----:B------:R-:W-:Y:S01]  /*6bd0*/  FFMA R10, R26, R2, R10 ;  /* 0x000000021a0a7223 */ /* 0x000fe2000000000a */
[----:B------:R-:W-:Y:S01]  /*6be0*/  LOP3.LUT R2, R38, 0xffff0000, RZ, 0xc0, !PT ;  /* 0xffff000026027812 */ /* 0x000fe200078ec0ff */
[----:B------:R-:W-:Y:S01]  /*6bf0*/  FFMA R15, R26, R0, R15 ;  /* 0x000000001a0f7223 */ /* 0x000fe2000000000f */
[----:B------:R-:W-:Y:S01]  /*6c00*/  SHF.L.U32 R0, R38, 0x10, RZ ;  /* 0x0000001026007819 */ /* 0x000fe200000006ff */
[C---:B------:R-:W-:Y:S01]  /*6c10*/  FMUL R13, R24.reuse, R17 ;  /* 0x00000011180d7220 */ /* 0x040fe20000400000 */
[C---:B------:R-:W-:Y:S01]  /*6c20*/  FMUL R14, R24.reuse, R18 ;  /* 0x00000012180e7220 */ /* 0x040fe20000400000 */
[----:B------:R-:W-:Y:S01]  /*6c30*/  FMUL R19, R24, R19 ;  /* 0x0000001318137220 */ /* 0x000fe20000400000 */
[----:B------:R-:W-:Y:S01]  /*6c40*/  LEA R5, R5, R44, 0xb ;  /* 0x0000002c05057211 */ /* 0x000fe200078e58ff */
[C---:B------:R-:W-:Y:S01]  /*6c50*/  FFMA R12, R26.reuse, R0, R12 ;  /* 0x000000001a0c7223 */ /* 0x040fe2000000000c */
[C---:B------:R-:W-:Y:S01]  /*6c60*/  FFMA R13, R26.reuse, R2, R13 ;  /* 0x000000021a0d7223 */ /* 0x040fe2000000000d */
[C---:B------:R-:W-:Y:S01]  /*6c70*/  FFMA R14, R26.reuse, R3, R14 ;  /* 0x000000031a0e7223 */ /* 0x040fe2000000000e */
[----:B------:R-:W-:Y:S01]  /*6c80*/  FFMA R19, R26, R4, R19 ;  /* 0x000000041a137223 */ /* 0x000fe20000000013 */
[----:B------:R-:W-:Y:S02]  /*6c90*/  F2FP.BF16.F32.PACK_AB R35, R11, R6 ;  /* 0x000000060b23723e */ /* 0x000fe400000010ff */
[----:B------:R-:W-:Y:S02]  /*6ca0*/  LEA R5, R5, UR44, 0x1 ;  /* 0x0000002c05057c11 */ /* 0x000fe4000f8e08ff */
[----:B------:R-:W-:Y:S02]  /*6cb0*/  F2FP.BF16.F32.PACK_AB R8, R9, R8 ;  /* 0x000000080908723e */ /* 0x000fe400000010ff */
[----:B------:R-:W-:Y:S01]  /*6cc0*/  F2FP.BF16.F32.PACK_AB R9, R15, R10 ;  /* 0x0000000a0f09723e */ /* 0x000fe200000010ff */
[----:B------:R1:W-:Y:S01]  /*6cd0*/  STSM.16.M88.4 [R5+0x200], R32 ;  /* 0x0002002005007844 */ /* 0x0003e20000000200 */
[----:B------:R-:W-:Y:S02]  /*6ce0*/  F2FP.BF16.F32.PACK_AB R10, R13, R12 ;  /* 0x0000000c0d0a723e */ /* 0x000fe400000010ff */
[----:B------:R-:W-:Y:S02]  /*6cf0*/  F2FP.BF16.F32.PACK_AB R11, R19, R14 ;  /* 0x0000000e130b723e */ /* 0x000fe400000010ff */
[----:B------:R-:W-:Y:S05]  /*6d00*/  IADD3 R0, PT, PT, R62, 0x200, R5 ;  /* 0x000002003e007810 */ /* 0x000fea0007ffe005 */
[----:B------:R1:W-:Y:S01]  /*6d10*/  STSM.16.M88.4 [R0], R8 ;  /* 0x0000000800007844 */ /* 0x0003e20000000200 */
[----:B------:R-:W-:Y:S01]  /*6d20*/  @!PT LDS RZ, [RZ] ;  /* 0x00000000fffff984 */ /* 0x000fe20000000800 */
[----:B------:R-:W-:Y:S01]  /*6d30*/  @!PT LDS RZ, [RZ] ;  /* 0x00000000fffff984 */ /* 0x000fe20000000800 */
[----:B------:R-:W-:Y:S01]  /*6d40*/  @!PT LDS RZ, [RZ] ;  /* 0x00000000fffff984 */ /* 0x000fe20000000800 */
[----:B------:R-:W-:Y:S01]  /*6d50*/  @!PT LDS RZ, [RZ] ;  /* 0x00000000fffff984 */ /* 0x000fe20000000800 */
[----:B------:R2:W-:Y:S07]  /*6d60*/  MEMBAR.ALL.CTA ;  /* 0x0000000000007992 */ /* 0x0005ee0000008000 */
[----:B--2---:R-:W2:Y:S02]  /*6d70*/  FENCE.VIEW.ASYNC.S ;  /* 0x00000000000073c6 */ /* 0x004ea40000000000 */
[----:B--2---:R-:W-:Y:S06]  /*6d80*/  BAR.SYNC.DEFER_BLOCKING 0x1, 0x80 ;  /* 0x0042000000007b1d */ /* 0x004fec0000010000 */
[----:B------:R-:W-:Y:S05]  /*6d90*/  @P0 BRA `(.L_x_112) ;  /* 0x0000000000200947 */ /* 0x000fea0003800000 */
[----:B------:R-:W2:Y:S01]  /*6da0*/  LDCU.64 UR6, c[0x0][0x348] ;  /* 0x00006900ff0677ac */ /* 0x000ea20008000a00 */
[----:B------:R-:W-:Y:S01]  /*6db0*/  ULEA UR5, UR46, UR44, 0xc ;  /* 0x0000002c2e057291 */ /* 0x000fe2000f8e60ff */
[----:B------:R-:W-:Y:S03]  /*6dc0*/  UMOV UR51, UR36 ;  /* 0x0000002400337c82 */ /* 0x000fe60008000000 */
[----:B------:R-:W-:Y:S02]  /*6dd0*/  UIADD3 UR48, UPT, UPT, UR5, 0x200, URZ ;  /* 0x0000020005307890 */ /* 0x000fe4000fffe0ff */
[----:B--2---:R-:W-:Y:S04]  /*6de0*/  UIADD3 UR4, UP0, UPT, UR6, 0x680, URZ ;  /* 0x0000068006047890 */ /* 0x004fe8000ff1e0ff */
[----:B------:R-:W-:Y:S09]  /*6df0*/  UIADD3.X UR5, UPT, UPT, URZ, UR7, URZ, UP0, !UPT ;  /* 0x00000007ff057290 */ /* 0x000ff200087fe4ff */
[----:B------:R2:W-:Y:S02]  /*6e00*/  UTMASTG.3D [UR48], [UR4] ;  /* 0x00000030040073b5 */ /* 0x0005e40008010000 */
[----:B--2---:R0:W-:Y:S02]  /*6e10*/  UTMACMDFLUSH ;  /* 0x00000000000079b7 */ /* 0x0041e40000000000 */
.L_x_112:
[----:B------:R-:W-:Y:S05]  /*6e20*/  BSYNC.RECONVERGENT B0 ;  /* 0x0000000000007941 */ /* 0x000fea0003800200 */
.L_x_111:
[----:B------:R-:W-:Y:S01]  /*6e30*/  UIADD3 UR47, UPT, UPT, UR46, 0x1, URZ ;  /* 0x000000012e2f7890 */ /* 0x000fe2000fffe0ff */
[----:B------:R-:W-:Y:S03]  /*6e40*/  BSSY.RECONVERGENT B0, `(.L_x_113) ;  /* 0x0000005000007945 */ /* 0x000fe60003800200 */
[----:B------:R-:W-:Y:S04]  /*6e50*/  UISETP.NE.AND UP0, UPT, UR47, 0x3, UPT ;  /* 0x000000032f00788c */ /* 0x000fe8000bf05270 */
[----:B------:R-:W-:Y:S01]  /*6e60*/  USEL UR45, UR47, URZ, UP0 ;  /* 0x000000ff2f2d7287 */ /* 0x000fe20008000000 */
[----:B------:R-:W-:Y:S11]  /*6e70*/  @P0 BRA `(.L_x_114) ;  /* 0x0000000000040947 */ /* 0x000ff60003800000 */
[----:B------:R-:W-:Y:S04]  /*6e80*/  DEPBAR.LE SB0, 0x1 ;  /* 0x000080400000791a */ /* 0x000fe80000000000 */
.L_x_114:
[----:B------:R-:W-:Y:S05]  /*6e90*/  BSYNC.RECONVERGENT B0 ;  /* 0x0000000000007941 */ /* 0x000fea0003800200 */
.L_x_113:
[----:B------:R-:W-:Y:S01]  /*6ea0*/  BAR.SYNC.DEFER_BLOCKING 0x1, 0x80 ;  /* 0x0042000000007b1d */ /* 0x000fe20000010000 */
[----:B------:R-:W-:Y:S01]  /*6eb0*/  ISETP.NE.AND P1, PT, R61, RZ, PT ;  /* 0x000000ff3d00720c */ /* 0x000fe20003f25270 */
[----:B------:R-:W-:Y:S01]  /*6ec0*/  UISETP.NE.AND UP0, UPT, UR53, URZ, UPT ;  /* 0x000000ff3500728c */ /* 0x000fe2000bf05270 */
[----:B------:R-:W-:Y:S11]  /*6ed0*/  LEA R2, R64, UR44, 0x3 ;  /* 0x0000002c40027c11 */ /* 0x000ff6000f8e18ff */
[----:B------:R-:W-:Y:S01]  /*6ee0*/  @P1 SHF.L.U32 R3, R63, 0x1f, RZ ;  /* 0x0000001f3f031819 */ /* 0x000fe200000006ff */
[----:B------:R-:W-:Y:S06]  /*6ef0*/  BRA.U !UP0, `(.L_x_115) ;  /* 0x0000000108247547 */ /* 0x000fec000b800000 */
[----:B------:R-:W-:Y:S01]  /*6f00*/  IMAD.U32 R4, RZ, RZ, UR52 ;  /* 0x00000034ff047e24 */ /* 0x000fe2000f8e00ff */
[----:B-1----:R-:W-:Y:S01]  /*6f10*/  MOV R0, UR54 ;  /* 0x0000003600007c02 */ /* 0x002fe20008000f00 */
[----:B------:R-:W-:Y:S03]  /*6f20*/  UIADD3 UR4, UPT, UPT, UR52, 0x1, URZ ;  /* 0x0000000134047890 */ /* 0x000fe6000fffe0ff */
[----:B------:R-:W-:Y:S01]  /*6f30*/  @P1 LEA R4, R4, UR44, 0x3 ;  /* 0x0000002c04041c11 */ /* 0x000fe2000f8e18ff */
[----:B------:R-:W-:Y:S04]  /*6f40*/  UISETP.NE.AND UP0, UPT, UR4, 0x3, UPT ;  /* 0x000000030400788c */ /* 0x000fe8000bf05270 */
[----:B------:R-:W-:Y:S01]  /*6f50*/  @P1 VIADD R4, R4, 0xe8 ;  /* 0x000000e804041836 */ /* 0x000fe20000000000 */
[----:B------:R-:W-:Y:S04]  /*6f60*/  USEL UR52, UR4, URZ, UP0 ;  /* 0x000000ff04347287 */ /* 0x000fe80008000000 */
[----:B------:R-:W-:Y:S04]  /*6f70*/  @P1 PRMT R0, R0, 0x654, R4 ;  /* 0x0000065400001816 */ /* 0x000fe80000000004 */
[----:B------:R2:W-:Y:S04]  /*6f80*/  @P1 SYNCS.ARRIVE.TRANS64.RED.A1T0 RZ, [R0+URZ], RZ ;  /* 0x000000ff00ff19a7 */ /* 0x0005e800081004ff */
.L_x_115:
[----:B------:R-:W3:Y:S01]  /*6f90*/  @P1 SYNCS.PHASECHK.TRANS64.TRYWAIT P0, [R2+URZ+0xd0], R3 ;  /* 0x0000d003020015a7 */ /* 0x000ee200080011ff */
[----:B------:R-:W-:Y:S01]  /*6fa0*/  BSSY B1, `(.L_x_116) ;  /* 0x0000013000017945 */ /* 0x000fe20003800000 */
[----:B---3--:R-:W-:Y:S03]  /*6fb0*/  @P1 SEL R65, RZ, 0x1, !P0 ;  /* 0x00000001ff411807 */ /* 0x008fe60004000000 */
[----:B------:R-:W-:Y:S05]  /*6fc0*/  @!P1 BRA `(.L_x_117) ;  /* 0x0000000000409947 */ /* 0x000fea0003800000 */
[----:B------:R-:W-:Y:S01]  /*6fd0*/  ISETP.NE.AND P1, PT, R66, RZ, PT ;  /* 0x000000ff4200720c */ /* 0x000fe20003f25270 */
[----:B------:R-:W-:Y:S01]  /*6fe0*/  BSSY B0, `(.L_x_118) ;  /* 0x0000009000007945 */ /* 0x000fe20003800000 */
[----:B------:R-:W-:Y:S11]  /*6ff0*/  ISETP.NE.AND P0, PT, R65, RZ, PT ;  /* 0x000000ff4100720c */ /* 0x000ff60003f05270 */
[----:B------:R-:W-:Y:S05]  /*7000*/  @P1 IMAD R3, R64, 0x800, R44 ;  /* 0x0000080040031824 */ /* 0x000fea00078e022c */
[----:B------:R-:W-:Y:S05]  /*7010*/  @P1 LEA R3, R3, UR44, 0x1 ;  /* 0x0000002c03031c11 */ /* 0x000fea000f8e08ff */
[----:B-12---:R-:W-:Y:S01]  /*7020*/  @P1 IMAD.IADD R0, R62, 0x1, R3 ;  /* 0x000000013e001824 */ /* 0x006fe200078e0203 */
[----:B------:R-:W-:Y:S06]  /*7030*/  @P0 BRA `(.L_x_119) ;  /* 0x00000000000c0947 */ /* 0x000fec0003800000 */
[----:B------:R-:W-:Y:S04]  /*7040*/  SHF.L.U32 R63, R63, 0x1f, RZ ;  /* 0x0000001f3f3f7819 */ /* 0x000fe800000006ff */
[----:B------:R-:W1:Y:S02]  /*7050*/  SYNCS.PHASECHK.TRANS64.TRYWAIT P0, [R2+URZ+0xd0], R63 ;  /* 0x0000d03f020075a7 */ /* 0x000e6400080011ff */
[----:B-1----:R-:W-:Y:S05]  /*7060*/  @!P0 BRA `(.L_x_120) ;  /* 0x0000001800288947 */ /* 0x002fea0003800000 */
.L_x_119:
[----:B------:R-:W-:Y:S05]  /*7070*/  BSYNC B0 ;  /* 0x0000000000007941 */ /* 0x000fea0003800000 */
.L_x_118:
[----:B------:R-:W-:Y:S11]  /*7080*/  ISETP.NE.AND P0, PT, R66, RZ, PT ;  /* 0x000000ff4200720c */ /* 0x000ff60003f05270 */
[----:B------:R-:W-:Y:S02]  /*7090*/  @!UPT UIADD3 URZ, UPT, UPT, URZ, URZ, URZ ;  /* 0x000000fffffff290 */ /* 0x000fe4000fffe0ff */
[----:B------:R-:W-:Y:S05]  /*70a0*/  @P0 WARPSYNC.ALL ;  /* 0x0000000000000948 */ /* 0x000fea0003800000 */
[----:B------:R3:W4:Y:S04]  /*70b0*/  @P0 LDSM.16.M88.4 R28, [R3+0x200] ;  /* 0x00020000031c083b */ /* 0x0007280000000200 */
[----:B------:R3:W2:Y:S02]  /*70c0*/  @P0 LDSM.16.M88.4 R36, [R0+0x200] ;  /* 0x000200000024083b */ /* 0x0006a40000000200 */
.L_x_117:
[----:B------:R-:W-:Y:S05]  /*70d0*/  BSYNC B1 ;  /* 0x0000000000017941 */ /* 0x000fea0003800000 */
.L_x_116:
[----:B-123--:R-:W-:Y:S05]  /*70e0*/  VIADD R0, R25, 0x20 ;  /* 0x0000002019007836 */ /* 0x00efea0000000000 */
[----:B------:R-:W-:Y:S04]  /*70f0*/  SHF.R.U32.HI R0, RZ, 0x15, R0 ;  /* 0x00000015ff007819 */ /* 0x000fe80000011600 */
[----:B------:R-:W-:Y:S11]  /*7100*/  LOP3.LUT P0, RZ, R0, 0x3, R46, 0x48, !PT ;  /* 0x0000000300ff7812 */ /* 0x000ff6000780482e */
[----:B------:R-:W-:Y:S02]  /*7110*/  @!UPT UIADD3 URZ, UPT, UPT, URZ, URZ, URZ ;  /* 0x000000fffffff290 */ /* 0x000fe4000fffe0ff */
[----:B------:R-:W-:Y:S05]  /*7120*/  @!P0 BRA `(.L_x_121) ;  /* 0x0000000000408947 */ /* 0x000fea0003800000 */
[----:B------:R-:W1:Y:S01]  /*7130*/  LDCU.64 UR8, c[0x4][0x70] ;  /* 0x01000e00ff0877ac */ /* 0x000e620008000a00 */
[----:B------:R-:W-:Y:S01]  /*7140*/  MOV R3, 0x0 ;  /* 0x0000000000037802 */ /* 0x000fe20000000f00 */
[----:B------:R-:W-:Y:S02]  /*7150*/  HFMA2 R12, -RZ, RZ, 0, 5.9604644775390625e-08 ;  /* 0x00000001ff0c7431 */ /* 0x000fe400000001ff */
[----:B------:R-:W-:Y:S02]  /*7160*/  IMAD.MOV.U32 R8, RZ, RZ, 0x192 ;  /* 0x00000192ff087424 */ /* 0x000fe400078e00ff */
[----:B------:R-:W-:Y:S01]  /*7170*/  IMAD.MOV.U32 R13, RZ, RZ, RZ ;  /* 0x000000ffff0d7224 */ /* 0x000fe200078e00ff */
[----:B------:R-:W2:Y:S01]  /*7180*/  LDCU.64 UR6, c[0x4][0x78] ;  /* 0x01000f00ff0677ac */ /* 0x000ea20008000a00 */
[----:B------:R-:W3:Y:S01]  /*7190*/  LDC.64 R2, c[0x4][R3] ;  /* 0x0100000003027b82 */ /* 0x000ee20000000a00 */
[----:B------:R-:W5:Y:S01]  /*71a0*/  LDCU.64 UR4, c[0x4][0x10] ;  /* 0x01000200ff0477ac */ /* 0x000f620008000a00 */
[----:B-1----:R-:W-:Y:S01]  /*71b0*/  MOV R5, UR9 ;  /* 0x0000000900057c02 */ /* 0x002fe20008000f00 */
[----:B------:R-:W-:Y:S01]  /*71c0*/  IMAD.U32 R4, RZ, RZ, UR8 ;  /* 0x00000008ff047e24 */ /* 0x000fe2000f8e00ff */
[----:B--2---:R-:W-:Y:S01]  /*71d0*/  MOV R7, UR7 ;  /* 0x0000000700077c02 */ /* 0x004fe20008000f00 */
[----:B------:R-:W-:Y:S01]  /*71e0*/  IMAD.U32 R6, RZ, RZ, UR6 ;  /* 0x00000006ff067e24 */ /* 0x000fe2000f8e00ff */
[----:B-----5:R-:W-:Y:S01]  /*71f0*/  MOV R11, UR5 ;  /* 0x00000005000b7c02 */ /* 0x020fe20008000f00 */
[----:B------:R-:W-:Y:S02]  /*7200*/  IMAD.U32 R10, RZ, RZ, UR4 ;  /* 0x00000004ff0a7e24 */ /* 0x000fe4000f8e00ff */
[----:B------:R-:W-:Y:S07]  /*7210*/  LEPC R20, `(.L_x_121) ;  /* 0x000000001014794e */ /* 0x000fee0000000000 */
[----:B---34-:R-:W-:Y:S05]  /*7220*/  CALL.ABS.NOINC R2 ;  /* 0x0000000002007343 */ /* 0x018fea0003c00000 */
.L_x_121:
[----:B------:R-:W-:Y:S01]  /*7230*/  ISETP.NE.AND P0, PT, R55, RZ, PT ;  /* 0x000000ff3700720c */ /* 0x000fe20003f05270 */
[----:B------:R-:W-:Y:S05]  /*7240*/  WARPSYNC.ALL ;  /* 0x0000000000007948 */ /* 0x000fea0003800000 */
[----:B------:R-:W-:Y:S01]  /*7250*/  R2UR UR4, R25 ;  /* 0x00000000190472ca */ /* 0x000fe200000e0000 */
[----:B------:R-:W-:Y:S01]  /*7260*/  BSSY.RECONVERGENT B0, `(.L_x_122) ;  /* 0x0000057000007945 */ /* 0x000fe20003800200 */
[C---:B----4-:R-:W-:Y:S02]  /*7270*/  SHF.L.U32 R20, R28.reuse, 0x10, RZ ;  /* 0x000000101c147819 */ /* 0x050fe400000006ff */
[----:B------:R-:W-:Y:S02]  /*7280*/  LOP3.LUT R21, R28, 0xffff0000, RZ, 0xc0, !PT ;  /* 0xffff00001c157812 */ /* 0x000fe400078ec0ff */
[----:B------:R-:W-:Y:S02]  /*7290*/  SHF.L.U32 R25, R29, 0x10, RZ ;  /* 0x000000101d197819 */ /* 0x000fe400000006ff */
[----:B------:R-:W-:Y:S02]  /*72a0*/  SHF.L.U32 R28, R30, 0x10, RZ ;  /* 0x000000101e1c7819 */ /* 0x000fe400000006ff */
[C---:B------:R-:W-:Y:S02]  /*72b0*/  SHF.L.U32 R32, R36.reuse, 0x10, RZ ;  /* 0x0000001024207819 */ /* 0x040fe400000006ff */
[----:B------:R-:W-:Y:S01]  /*72c0*/  LOP3.LUT R33, R36, 0xffff0000, RZ, 0xc0, !PT ;  /* 0xffff000024217812 */ /* 0x000fe200078ec0ff */
[----:B------:R-:W1:Y:S01]  /*72d0*/  LDTM.16dp256bit.x4 R4, tmem[UR4+0x20] ;  /* 0x00002004000479ee */ /* 0x000e620008120000 */
[----:B------:R-:W-:Y:S01]  /*72e0*/  R2UR UR4, R27 ;  /* 0x000000001b0472ca */ /* 0x000fe200000e0000 */
[----:B------:R-:W-:Y:S01]  /*72f0*/  NOP ;  /* 0x0000000000007918 */ /* 0x000fe20000000000 */
[----:B------:R-:W-:Y:S02]  /*7300*/  LOP3.LUT R27, R29, 0xffff0000, RZ, 0xc0, !PT ;  /* 0xffff00001d1b7812 */ /* 0x000fe400078ec0ff */
[----:B------:R-:W-:Y:S02]  /*7310*/  LOP3.LUT R29, R30, 0xffff0000, RZ, 0xc0, !PT ;  /* 0xffff00001e1d7812 */ /* 0x000fe400078ec0ff */
[C---:B------:R-:W-:Y:S02]  /*7320*/  SHF.L.U32 R30, R31.reuse, 0x10, RZ ;  /* 0x000000101f1e7819 */ /* 0x040fe400000006ff */
[----:B------:R-:W-:Y:S02]  /*7330*/  LOP3.LUT R31, R31, 0xffff0000, RZ, 0xc0, !PT ;  /* 0xffff00001f1f7812 */ /* 0x000fe400078ec0ff */
[C---:B------:R-:W-:Y:S02]  /*7340*/  SHF.L.U32 R34, R37.reuse, 0x10, RZ ;  /* 0x0000001025227819 */ /* 0x040fe400000006ff */
[----:B------:R-:W-:Y:S01]  /*7350*/  LOP3.LUT R35, R37, 0xffff0000, RZ, 0xc0, !PT ;  /* 0xffff000025237812 */ /* 0x000fe200078ec0ff */
[----:B------:R-:W-:Y:S01]  /*7360*/  UIADD3 UR4, UPT, UPT, UR4, 0x150, URZ ;  /* 0x0000015004047890 */ /* 0x000fe2000fffe0ff */
[C---:B------:R-:W-:Y:S02]  /*7370*/  SHF.L.U32 R36, R38.reuse, 0x10, RZ ;  /* 0x0000001026247819 */ /* 0x040fe400000006ff */
[----:B------:R-:W-:Y:S01]  /*7380*/  LOP3.LUT R37, R38, 0xffff0000, RZ, 0xc0, !PT ;  /* 0xffff000026257812 */ /* 0x000fe200078ec0ff */
[----:B------:R-:W-:Y:S01]  /*7390*/  UPRMT UR4, UR54, 0x654, UR4 ;  /* 0x0000065436047896 */ /* 0x000fe20008000004 */
[C---:B------:R-:W-:Y:S02]  /*73a0*/  SHF.L.U32 R38, R39.reuse, 0x10, RZ ;  /* 0x0000001027267819 */ /* 0x040fe400000006ff */
[----:B------:R-:W-:Y:S01]  /*73b0*/  LOP3.LUT R39, R39, 0xffff0000, RZ, 0xc0, !PT ;  /* 0xffff000027277812 */ /* 0x000fe200078ec0ff */
[C---:B-1----:R-:W-:Y:S01]  /*73c0*/  FMUL R4, R24.reuse, R4 ;  /* 0x0000000418047220 */ /* 0x042fe20000400000 */
[C---:B------:R-:W-:Y:S01]  /*73d0*/  FMUL R5, R24.reuse, R5 ;  /* 0x0000000518057220 */ /* 0x040fe20000400000 */
[----:B------:R-:W-:Y:S03]  /*73e0*/  FMUL R6, R24, R6 ;  /* 0x0000000618067220 */ /* 0x000fe60000400000 */
[----:B------:R-:W-:Y:S01]  /*73f0*/  SYNCS.ARRIVE.TRANS64.RED.A1T0 RZ, [UR4], RZ ;  /* 0x000000ffffff79a7 */ /* 0x000fe20008100404 */
[C---:B------:R-:W-:Y:S01]  /*7400*/  FFMA R4, R26.reuse, R20, R4 ;  /* 0x000000141a047223 */ /* 0x040fe20000000004 */
[C---:B------:R-:W-:Y:S01]  /*7410*/  FFMA R5, R26.reuse, R21, R5 ;  /* 0x000000151a057223 */ /* 0x040fe20000000005 */
[----:B------:R-:W-:Y:S01]  /*7420*/  FFMA R6, R26, R25, R6 ;  /* 0x000000191a067223 */ /* 0x000fe20000000006 */
[C---:B------:R-:W-:Y:S01]  /*7430*/  FMUL R7, R24.reuse, R7 ;  /* 0x0000000718077220 */ /* 0x040fe20000400000 */
[C---:B------:R-:W-:Y:S01]  /*7440*/  FMUL R8, R24.reuse, R8 ;  /* 0x0000000818087220 */ /* 0x040fe20000400000 */
[----:B------:R-:W-:Y:S01]  /*7450*/  FMUL R9, R24, R9 ;  /* 0x0000000918097220 */ /* 0x000fe20000400000 */
[----:B------:R-:W-:Y:S01]  /*7460*/  F2FP.BF16.F32.PACK_AB R4, R5, R4 ;  /* 0x000000040504723e */ /* 0x000fe200000010ff */
[C---:B------:R-:W-:Y:S01]  /*7470*/  FFMA R7, R26.reuse, R27, R7 ;  /* 0x0000001b1a077223 */ /* 0x040fe20000000007 */
[C---:B------:R-:W-:Y:S01]  /*7480*/  FFMA R8, R26.reuse, R28, R8 ;  /* 0x0000001c1a087223 */ /* 0x040fe20000000008 */
[----:B------:R-:W-:Y:S01]  /*7490*/  FFMA R9, R26, R29, R9 ;  /* 0x0000001d1a097223 */ /* 0x000fe20000000009 */
[C---:B------:R-:W-:Y:S01]  /*74a0*/  FMUL R10, R24.reuse, R10 ;  /* 0x0000000a180a7220 */ /* 0x040fe20000400000 */
[C---:B------:R-:W-:Y:S01]  /*74b0*/  FMUL R11, R24.reuse, R11 ;  /* 0x0000000b180b7220 */ /* 0x040fe20000400000 */
[----:B------:R-:W-:Y:S01]  /*74c0*/  F2FP.BF16.F32.PACK_AB R5, R7, R6 ;  /* 0x000000060705723e */ /* 0x000fe200000010ff */
[C---:B------:R-:W-:Y:S01]  /*74d0*/  FMUL R0, R24.reuse, R12 ;  /* 0x0000000c18007220 */ /* 0x040fe20000400000 */
[----:B------:R-:W-:Y:S01]  /*74e0*/  FMUL R2, R24, R13 ;  /* 0x0000000d18027220 */ /* 0x000fe20000400000 */
[----:B------:R-:W-:Y:S01]  /*74f0*/  FFMA R10, R26, R30, R10 ;  /* 0x0000001e1a0a7223 */ /* 0x000fe2000000000a */
[----:B------:R-:W-:Y:S01]  /*7500*/  FMUL R3, R24, R14 ;  /* 0x0000000e18037220 */ /* 0x000fe20000400000 */
[----:B------:R-:W-:Y:S01]  /*7510*/  F2FP.BF16.F32.PACK_AB R6, R9, R8 ;  /* 0x000000080906723e */ /* 0x000fe200000010ff */
[----:B------:R-:W-:Y:S01]  /*7520*/  FFMA R11, R26, R31, R11 ;  /* 0x0000001f1a0b7223 */ /* 0x000fe2000000000b */
[C---:B------:R-:W-:Y:S01]  /*7530*/  FMUL R15, R24.reuse, R15 ;  /* 0x0000000f180f7220 */ /* 0x040fe20000400000 */
[----:B------:R-:W-:Y:S01]  /*7540*/  FMUL R12, R24, R16 ;  /* 0x00000010180c7220 */ /* 0x000fe20000400000 */
[----:B------:R-:W-:Y:S01]  /*7550*/  FFMA R0, R26, R32, R0 ;  /* 0x000000201a007223 */ /* 0x000fe20000000000 */
[----:B------:R-:W-:Y:S01]  /*7560*/  MOV R8, UR45 ;  /* 0x0000002d00087c02 */ /* 0x000fe20008000f00 */
[----:B------:R-:W-:Y:S01]  /*7570*/  FMUL R13, R24, R17 ;  /* 0x00000011180d7220 */ /* 0x000fe20000400000 */
[----:B------:R-:W-:Y:S01]  /*7580*/  FFMA R2, R26, R33, R2 ;  /* 0x000000211a027223 */ /* 0x000fe20000000002 */
[----:B------:R-:W-:Y:S01]  /*7590*/  FMUL R14, R24, R18 ;  /* 0x00000012180e7220 */ /* 0x000fe20000400000 */
[C---:B------:R-:W-:Y:S01]  /*75a0*/  FFMA R3, R26.reuse, R34, R3 ;  /* 0x000000221a037223 */ /* 0x040fe20000000003 */
[----:B------:R-:W-:Y:S01]  /*75b0*/  FFMA R15, R26, R35, R15 ;  /* 0x000000231a0f7223 */ /* 0x000fe2000000000f */
[----:B------:R-:W-:Y:S01]  /*75c0*/  FMUL R19, R24, R19 ;  /* 0x0000001318137220 */ /* 0x000fe20000400000 */
[----:B------:R-:W-:Y:S01]  /*75d0*/  FFMA R12, R26, R36, R12 ;  /* 0x000000241a0c7223 */ /* 0x000fe2000000000c */
[----:B------:R-:W-:Y:S01]  /*75e0*/  LEA R8, R8, R44, 0xb ;  /* 0x0000002c08087211 */ /* 0x000fe200078e58ff */
        /* <DEDUP_REMOVED lines=21> */
[----:B------:R-:W-:Y:S02]  /*7740*/  ULEA UR5, UR45, UR44, 0xc ;  /* 0x0000002c2d057291 */ /* 0x000fe4000f8e60ff */
[----:B------:R-:W-:Y:S02]  /*7750*/  UIADD3 UR9, UPT, UPT, UR49, 0x20, URZ ;  /* 0x0000002031097890 */ /* 0x000fe4000fffe0ff */
[----:B------:R-:W-:Y:S01]  /*7760*/  UIADD3 UR8, UPT, UPT, UR5, 0x200, URZ ;  /* 0x0000020005087890 */ /* 0x000fe2000fffe0ff */
[----:B------:R-:W-:Y:S01]  /*7770*/  UMOV UR10, UR50 ;  /* 0x00000032000a7c82 */ /* 0x000fe20008000000 */
[----:B------:R-:W-:Y:S01]  /*7780*/  UMOV UR11, UR36 ;  /* 0x00000024000b7c82 */ /* 0x000fe20008000000 */
[----:B--2---:R-:W-:Y:S04]  /*7790*/  UIADD3 UR4, UP0, UPT, UR6, 0x680, URZ ;  /* 0x0000068006047890 */ /* 0x004fe8000ff1e0ff */
[----:B------:R-:W-:Y:S09]  /*77a0*/  UIADD3.X UR5, UPT, UPT, URZ, UR7, URZ, UP0, !UPT ;  /* 0x00000007ff057290 */ /* 0x000ff200087fe4ff */
[----:B------:R2:W-:Y:S02]  /*77b0*/  UTMASTG.3D [UR8], [UR4] ;  /* 0x00000008040073b5 */ /* 0x0005e40008010000 */
[----:B--2---:R0:W-:Y:S02]  /*77c0*/  UTMACMDFLUSH ;  /* 0x00000000000079b7 */ /* 0x0041e40000000000 */
.L_x_123:
[----:B------:R-:W-:Y:S05]  /*77d0*/  BSYNC.RECONVERGENT B0 ;  /* 0x0000000000007941 */ /* 0x000fea0003800200 */
.L_x_122:
[----:B------:R-:W-:Y:S01]  /*77e0*/  UIADD3 UR4, UPT, UPT, UR45, 0x1, URZ ;  /* 0x000000012d047890 */ /* 0x000fe2000fffe0ff */
[----:B------:R-:W-:Y:S03]  /*77f0*/  BSSY.RECONVERGENT B0, `(.L_x_124) ;  /* 0x0000008000007945 */ /* 0x000fe60003800200 */
[----:B------:R-:W-:Y:S04]  /*7800*/  UISETP.NE.AND UP0, UPT, UR4, 0x3, UPT ;  /* 0x000000030400788c */ /* 0x000fe8000bf05270 */
[----:B------:R-:W-:Y:S02]  /*7810*/  UISETP.EQ.XOR UP1, UPT, UR47, 0x3, !UP0 ;  /* 0x000000032f00788c */ /* 0x000fe4000c722a70 */
[----:B------:R-:W-:Y:S02]  /*7820*/  USEL UR46, UR4, URZ, UP0 ;  /* 0x000000ff042e7287 */ /* 0x000fe40008000000 */
[----:B------:R-:W-:Y:S04]  /*7830*/  USEL UR5, URZ, 0x1, !UP1 ;  /* 0x00000001ff057887 */ /* 0x000fe8000c800000 */
[----:B------:R-:W-:Y:S01]  /*7840*/  ULOP3.LUT UR55, UR55, UR5, URZ, 0x3c, !UPT ;  /* 0x0000000537377292 */ /* 0x000fe2000f8e3cff */
[----:B------:R-:W-:Y:S11]  /*7850*/  @P0 BRA `(.L_x_125) ;  /* 0x0000000000040947 */ /* 0x000ff60003800000 */
[----:B------:R-:W-:Y:S04]  /*7860*/  DEPBAR.LE SB0, 0x1 ;  /* 0x000080400000791a */ /* 0x000fe80000000000 */
.L_x_125:
[----:B------:R-:W-:Y:S05]  /*7870*/  BSYNC.RECONVERGENT B0 ;  /* 0x0000000000007941 */ /* 0x000fea0003800200 */
.L_x_124:
[----:B------:R-:W-:Y:S01]  /*7880*/  BAR.SYNC.DEFER_BLOCKING 0x1, 0x80 ;  /* 0x0042000000007b1d */ /* 0x000fe20000010000 */
[----:B------:R-:W-:Y:S01]  /*7890*/  UISETP.NE.AND UP0, UPT, UR53, -0x2, UPT ;  /* 0xfffffffe3500788c */ /* 0x000fe2000bf05270 */
[----:B------:R-:W-:Y:S08]  /*78a0*/  IADD3 R22, PT, PT, R22, 0x1, RZ ;  /* 0x0000000116167810 */ /* 0x000ff00007ffe0ff */
[----:B------:R-:W-:Y:S05]  /*78b0*/  BRA.U !UP0, `(.L_x_126) ;  /* 0x0000000108287547 */ /* 0x000fea000b800000 */
[----:B------:R-:W-:Y:S01]  /*78c0*/  ISETP.NE.AND P0, PT, R61, RZ, PT ;  /* 0x000000ff3d00720c */ /* 0x000fe20003f05270 */
[----:B------:R-:W-:Y:S01]  /*78d0*/  IMAD.U32 R2, RZ, RZ, UR52 ;  /* 0x00000034ff027e24 */ /* 0x000fe2000f8e00ff */
[----:B------:R-:W-:Y:S01]  /*78e0*/  UIADD3 UR4, UPT, UPT, UR52, 0x1, URZ ;  /* 0x0000000134047890 */ /* 0x000fe2000fffe0ff */
[----:B------:R-:W-:Y:S03]  /*78f0*/  IMAD.U32 R0, RZ, RZ, UR54 ;  /* 0x00000036ff007e24 */ /* 0x000fe6000f8e00ff */
[----:B------:R-:W-:Y:S04]  /*7900*/  UISETP.NE.AND UP0, UPT, UR4, 0x3, UPT ;  /* 0x000000030400788c */ /* 0x000fe8000bf05270 */
[----:B------:R-:W-:Y:S03]  /*7910*/  USEL UR52, UR4, URZ, UP0 ;  /* 0x000000ff04347287 */ /* 0x000fe60008000000 */
[----:B------:R-:W-:Y:S05]  /*7920*/  @P0 LEA R2, R2, UR44, 0x3 ;  /* 0x0000002c02020c11 */ /* 0x000fea000f8e18ff */
[----:B------:R-:W-:Y:S05]  /*7930*/  @P0 VIADD R2, R2, 0xe8 ;  /* 0x000000e802020836 */ /* 0x000fea0000000000 */
[----:B------:R-:W-:Y:S04]  /*7940*/  @P0 PRMT R0, R0, 0x654, R2 ;  /* 0x0000065400000816 */ /* 0x000fe80000000002 */
[----:B------:R2:W-:Y:S03]  /*7950*/  @P0 SYNCS.ARRIVE.TRANS64.RED.A1T0 RZ, [R0+URZ], RZ ;  /* 0x000000ff00ff09a7 */ /* 0x0005e600081004ff */
.L_x_126:
[----:B------:R-:W-:Y:S01]  /*7960*/  R2UR UR6, R60 ;  /* 0x000000003c0672ca */ /* 0x000fe200000e0000 */
[----:B------:R-:W-:Y:S01]  /*7970*/  UIADD3 UR53, UPT, UPT, UR53, 0x2, URZ ;  /* 0x0000000235357890 */ /* 0x000fe2000fffe0ff */
[----:B------:R-:W-:Y:S02]  /*7980*/  R2UR UR5, R47 ;  /* 0x000000002f0572ca */ /* 0x000fe400000e0000 */
[----:B------:R-:W-:Y:S02]  /*7990*/  R2UR UR4, R48 ;  /* 0x00000000300472ca */ /* 0x000fe400000e0000 */
[----:B------:R-:W-:Y:S02]  /*79a0*/  R2UR UR36, R58 ;  /* 0x000000003a2472ca */ /* 0x000fe400000e0000 */
[----:B------:R-:W-:Y:S02]  /*79b0*/  ISETP.NE.AND P0, PT, R51, 0x2, PT ;  /* 0x000000023300780c */ /* 0x000fe40003f05270 */
[----:B------:R-:W-:Y:S02]  /*79c0*/  ISETP.NE.AND P1, PT, R22, 0x4, PT ;  /* 0x000000041600780c */ /* 0x000fe40003f25270 */
[----:B------:R-:W-:Y:S01]  /*79d0*/  SEL R2, RZ, 0x1, P0 ;  /* 0x00000001ff027807 */ /* 0x000fe20000000000 */
[----:B------:R-:W-:Y:S01]  /*79e0*/  UISETP.NE.AND UP0, UPT, UR6, URZ, UPT ;  /* 0x000000ff0600728c */ /* 0x000fe2000bf05270 */
[----:B--2---:R-:W-:Y:S01]  /*79f0*/  SEL R0, RZ, 0x1, P1 ;  /* 0x00000001ff007807 */ /* 0x004fe20000800000 */
[----:B------:R-:W-:Y:S01]  /*7a00*/  UIADD3 UR30, UPT, UPT, UR37, UR5, URZ ;  /* 0x00000005251e7290 */ /* 0x000fe2000fffe0ff */
[----:B------:R-:W-:Y:S01]  /*7a10*/  LOP3.LUT R52, R52, R2, RZ, 0x3c, !PT ;  /* 0x0000000234347212 */ /* 0x000fe200078e3cff */
[----:B------:R-:W-:Y:S01]  /*7a20*/  UIADD3 UR26, UPT, UPT, UR38, UR4, URZ ;  /* 0x00000004261a7290 */ /* 0x000fe2000fffe0ff */
[----:B------:R-:W-:Y:S02]  /*7a30*/  LOP3.LUT R53, R53, R0, RZ, 0x3c, !PT ;  /* 0x0000000035357212 */ /* 0x000fe400078e3cff */
[----:B------:R-:W-:Y:S02]  /*7a40*/  SEL R51, R51, RZ, P0 ;  /* 0x000000ff33337207 */ /* 0x000fe40000000000 */
[----:B------:R-:W-:Y:S01]  /*7a50*/  SEL R22, R22, RZ, P1 ;  /* 0x000000ff16167207 */ /* 0x000fe20000800000 */
[----:B------:R-:W-:Y:S06]  /*7a60*/  BRA.U UP0, `(.L_x_127) ;  /* 0xffffffdd005c7547 */ /* 0x000fec000b83ffff */
[----:B------:R-:W-:-:S13]  /*7a70*/  R2UR UR4, R49 ;  /* 0x00000000310472ca */ /* 0x000fda00000e0000 */
[----:B------:R-:W-:-:S09]  /*7a80*/  UISETP.NE.AND UP0, UPT, UR4, URZ, UPT ;  /* 0x000000ff0400728c */ /* 0x000fd2000bf05270 */
[----:B------:R-:W-:Y:S05]  /*7a90*/  BRA.U !UP0, `(.L_x_128) ;  /* 0x0000000108487547 */ /* 0x000fea000b800000 */
[----:B------:R-:W2:Y:S02]  /*7aa0*/  LDCU.64 UR4, c[0x0][0x890] ;  /* 0x00011200ff0477ac */ /* 0x000ea40008000a00 */
[----:B--2---:R-:W-:-:S04]  /*7ab0*/  UISETP.NE.U32.AND UP0, UPT, UR4, URZ, UPT ;  /* 0x000000ff0400728c */ /* 0x004fc8000bf05070 */
[----:B------:R-:W-:-:S09]  /*7ac0*/  UISETP.NE.AND.EX UP0, UPT, UR5, URZ, UPT, UP0 ;  /* 0x000000ff0500728c */ /* 0x000fd2000bf05300 */
[----:B------:R-:W-:Y:S05]  /*7ad0*/  BRA.U UP0, `(.L_x_129) ;  /* 0x00000001000c7547 */ /* 0x000fea000b800000 */
[----:B------:R-:W-:-:S13]  /*7ae0*/  FSETP.NEU.AND P0, PT, R26, RZ, PT ;  /* 0x000000ff1a00720b */ /* 0x000fda0003f0d000 */
[----:B------:R-:W-:Y:S05]  /*7af0*/  @!P0 EXIT ;  /* 0x000000000000894d */ /* 0x000fea0003800000 */
[----:B------:R-:W-:Y:S05]  /*7b00*/  BRA `(.L_x_128) ;  /* 0x00000000002c7947 */ /* 0x000fea0003800000 */
.L_x_129:
[----:B------:R-:W-:Y:S01]  /*7b10*/  ISETP.NE.AND P0, PT, R50, RZ, PT ;  /* 0x000000ff3200720c */ /* 0x000fe20003f05270 */
[----:B------:R-:W-:-:S12]  /*7b20*/  BSSY.RECONVERGENT B0, `(.L_x_128) ;  /* 0x0000009000007945 */ /* 0x000fd80003800200 */
[----:B------:R-:W-:Y:S05]  /*7b30*/  @P0 BRA `(.L_x_130) ;  /* 0x0000000000140947 */ /* 0x000fea0003800000 */
[----:B------:R-:W2:Y:S02]  /*7b40*/  LDCU.64 UR4, c[0x0][0x888] ;  /* 0x00011100ff0477ac */ /* 0x000ea40008000a00 */
[----:B--2---:R-:W-:-:S04]  /*7b50*/  ISETP.NE.U32.AND P0, PT, RZ, UR4, PT ;  /* 0x00000004ff007c0c */ /* 0x004fc8000bf05070 */
[----:B------:R-:W-:-:S13]  /*7b60*/  ISETP.NE.AND.EX P0, PT, RZ, UR5, PT, P0 ;  /* 0x00000005ff007c0c */ /* 0x000fda000bf05300 */
[----:B------:R-:W-:Y:S05]  /*7b70*/  @!P0 EXIT ;  /* 0x000000000000894d */ /* 0x000fea0003800000 */
[----:B------:R-:W-:Y:S05]  /*7b80*/  BRA `(.L_x_131) ;  /* 0x0000000000087947 */ /* 0x000fea0003800000 */
.L_x_130:
[----:B------:R-:W-:-:S13]  /*7b90*/  FSETP.NEU.AND P0, PT, R26, RZ, PT ;  /* 0x000000ff1a00720b */ /* 0x000fda0003f0d000 */
[----:B------:R-:W-:Y:S05]  /*7ba0*/  @!P0 EXIT ;  /* 0x000000000000894d */ /* 0x000fea0003800000 */
.L_x_131:
[----:B------:R-:W-:Y:S05]  /*7bb0*/  BSYNC.RECONVERGENT B0 ;  /* 0x0000000000007941 */ /* 0x000fea0003800200 */
.L_x_128:
[----:B------:R-:W-:Y:S01]  /*7bc0*/  ULEA UR4, UR52, UR44, 0x3 ;  /* 0x0000002c34047291 */ /* 0x000fe2000f8e18ff */
[----:B------:R-:W-:-:S04]  /*7bd0*/  DEPBAR.LE SB0, 0x0 ;  /* 0x000080000000791a */ /* 0x000fc80000000000 */
[----:B------:R-:W-:-:S04]  /*7be0*/  UIADD3 UR4, UPT, UPT, UR4, 0xe8, URZ ;  /* 0x000000e804047890 */ /* 0x000fc8000fffe0ff */
[----:B------:R-:W-:-:S09]  /*7bf0*/  UPRMT UR4, UR54, 0x654, UR4 ;  /* 0x0000065436047896 */ /* 0x000fd20008000004 */
[----:B------:R-:W-:Y:S01]  /*7c00*/  SYNCS.ARRIVE.TRANS64.RED.A1T0 RZ, [UR4], RZ ;  /* 0x000000ffffff79a7 */ /* 0x000fe20008100404 */
[----:B------:R-:W-:Y:S05]  /*7c10*/  EXIT ;  /* 0x000000000000794d */ /* 0x000fea0003800000 */
.L_x_25:
[----:B---3--:R3:W4:Y:S02]  /*7c20*/  SYNCS.PHASECHK.TRANS64.TRYWAIT P0, [R0+URZ+0x180], R2 ;  /* 0x00018002000075a7 */ /* 0x00872400080011ff */
[----:B----4-:R-:W-:Y:S05]  /*7c30*/  @!P0 NANOSLEEP.SYNCS 0x989680 ;  /* 0x009896800000895d */ /* 0x010fea0003900000 */
[----:B------:R-:W4:Y:S02]  /*7c40*/  @!P0 SYNCS.PHASECHK.TRANS64 P0, [R0+URZ+0x180], R2 ;  /* 0x00018002000085a7 */ /* 0x000f2400080010ff */
[----:B----4-:R-:W-:Y:S05]  /*7c50*/  @!P0 BRA `(.L_x_25) ;  /* 0xfffffffc00f08947 */ /* 0x010fea000383ffff */
[----:B------:R-:W-:Y:S05]  /*7c60*/  BRA `(.L_x_132) ;  /* 0xffffff9c00547947 */ /* 0x000fea000383ffff */
.L_x_28:
[----:B--2---:R-:W-:-:S07]  /*7c70*/  MOV R0, UR33 ;  /* 0x0000002100007c02 */ /* 0x004fce0008000f00 */
.L_x_133:
[----:B--2---:R2:W3:Y:S02]  /*7c80*/  SYNCS.PHASECHK.TRANS64.TRYWAIT P0, [R0+URZ+0x68], R3 ;  /* 0x00006803000075a7 */ /* 0x0044e400080011ff */
[----:B---3--:R-:W-:Y:S05]  /*7c90*/  @!P0 NANOSLEEP.SYNCS 0x989680 ;  /* 0x009896800000895d */ /* 0x008fea0003900000 */
[----:B------:R-:W3:Y:S02]  /*7ca0*/  @!P0 SYNCS.PHASECHK.TRANS64 P0, [R0+URZ+0x68], R3 ;  /* 0x00006803000085a7 */ /* 0x000ee400080010ff */
[----:B---3--:R-:W-:Y:S05]  /*7cb0*/  @!P0 BRA `(.L_x_133) ;  /* 0xfffffffc00f08947 */ /* 0x008fea000383ffff */
[----:B------:R-:W-:Y:S05]  /*7cc0*/  BRA `(.L_x_27) ;  /* 0xffffff9c009c7947 */ /* 0x000fea000383ffff */
.L_x_35:
[----:B-1----:R-:W-:-:S07]  /*7cd0*/  MOV R0, UR17 ;  /* 0x0000001100007c02 */ /* 0x002fce0008000f00 */
.L_x_134:
[----:B-1----:R1:W2:Y:S02]  /*7ce0*/  SYNCS.PHASECHK.TRANS64.TRYWAIT P0, [R0+URZ+0x68], R3 ;  /* 0x00006803000075a7 */ /* 0x0022a400080011ff */
[----:B--2---:R-:W-:Y:S05]  /*7cf0*/  @!P0 NANOSLEEP.SYNCS 0x989680 ;  /* 0x009896800000895d */ /* 0x004fea0003900000 */
[----:B------:R-:W2:Y:S02]  /*7d00*/  @!P0 SYNCS.PHASECHK.TRANS64 P0, [R0+URZ+0x68], R3 ;  /* 0x00006803000085a7 */ /* 0x000ea400080010ff */
[----:B--2---:R-:W-:Y:S05]  /*7d10*/  @!P0 BRA `(.L_x_134) ;  /* 0xfffffffc00f08947 */ /* 0x004fea000383ffff */
[----:B------:R-:W-:Y:S05]  /*7d20*/  BRA `(.L_x_34) ;  /* 0xffffffa0005c7947 */ /* 0x000fea000383ffff */
.L_x_40:
[----:B-1----:R1:W2:Y:S02]  /*7d30*/  SYNCS.PHASECHK.TRANS64.TRYWAIT P0, [R3+URZ+0x110], R0 ;  /* 0x00011000030075a7 */ /* 0x0022a400080011ff */
[----:B--2---:R-:W-:Y:S05]  /*7d40*/  @!P0 NANOSLEEP.SYNCS 0x989680 ;  /* 0x009896800000895d */ /* 0x004fea0003900000 */
[----:B------:R-:W2:Y:S02]  /*7d50*/  @!P0 SYNCS.PHASECHK.TRANS64 P0, [R3+URZ+0x110], R0 ;  /* 0x00011000030085a7 */ /* 0x000ea400080010ff */
[----:B--2---:R-:W-:Y:S05]  /*7d60*/  @!P0 BRA `(.L_x_40) ;  /* 0xfffffffc00f08947 */ /* 0x004fea000383ffff */
[----:B------:R-:W-:Y:S05]  /*7d70*/  BRA `(.L_x_135) ;  /* 0xffffffa400047947 */ /* 0x000fea000383ffff */
.L_x_44:
[----:B------:R-:W-:-:S07]  /*7d80*/  MOV R0, UR4 ;  /* 0x0000000400007c02 */ /* 0x000fce0008000f00 */
.L_x_136:
[----:B-1----:R1:W2:Y:S02]  /*7d90*/  SYNCS.PHASECHK.TRANS64.TRYWAIT P0, [R0+URZ], R2 ;  /* 0x00000002000075a7 */ /* 0x0022a400080011ff */
[----:B--2---:R-:W-:Y:S05]  /*7da0*/  @!P0 NANOSLEEP.SYNCS 0x989680 ;  /* 0x009896800000895d */ /* 0x004fea0003900000 */
[----:B------:R-:W2:Y:S02]  /*7db0*/  @!P0 SYNCS.PHASECHK.TRANS64 P0, [R0+URZ], R2 ;  /* 0x00000002000085a7 */ /* 0x000ea400080010ff */
[----:B--2---:R-:W-:Y:S05]  /*7dc0*/  @!P0 BRA `(.L_x_136) ;  /* 0xfffffffc00f08947 */ /* 0x004fea000383ffff */
[----:B------:R-:W-:Y:S05]  /*7dd0*/  BRA `(.L_x_137) ;  /* 0xffffffa800b07947 */ /* 0x000fea000383ffff */
.L_x_45:
[----:B------:R-:W-:-:S07]  /*7de0*/  MOV R0, UR5 ;  /* 0x0000000500007c02 */ /* 0x000fce0008000f00 */
.L_x_138:
[----:B-1----:R1:W2:Y:S02]  /*7df0*/  SYNCS.PHASECHK.TRANS64.TRYWAIT P0, [R0+URZ], R3 ;  /* 0x00000003000075a7 */ /* 0x0022a400080011ff */
[----:B--2---:R-:W-:Y:S05]  /*7e00*/  @!P0 NANOSLEEP.SYNCS 0x989680 ;  /* 0x009896800000895d */ /* 0x004fea0003900000 */
[----:B------:R-:W2:Y:S02]  /*7e10*/  @!P0 SYNCS.PHASECHK.TRANS64 P0, [R0+URZ], R3 ;  /* 0x00000003000085a7 */ /* 0x000ea400080010ff */
[----:B--2---:R-:W-:Y:S05]  /*7e20*/  @!P0 BRA `(.L_x_138) ;  /* 0xfffffffc00f08947 */ /* 0x004fea000383ffff */
[----:B------:R-:W-:Y:S05]  /*7e30*/  BRA `(.L_x_139) ;  /* 0xffffffa800bc7947 */ /* 0x000fea000383ffff */
.L_x_46:
[----:B------:R-:W-:-:S07]  /*7e40*/  MOV R0, UR5 ;  /* 0x0000000500007c02 */ /* 0x000fce0008000f00 */
.L_x_140:
[----:B-1----:R1:W2:Y:S02]  /*7e50*/  SYNCS.PHASECHK.TRANS64.TRYWAIT P0, [R0+URZ], R3 ;  /* 0x00000003000075a7 */ /* 0x0022a400080011ff */
[----:B--2---:R-:W-:Y:S05]  /*7e60*/  @!P0 NANOSLEEP.SYNCS 0x989680 ;  /* 0x009896800000895d */ /* 0x004fea0003900000 */
[----:B------:R-:W2:Y:S02]  /*7e70*/  @!P0 SYNCS.PHASECHK.TRANS64 P0, [R0+URZ], R3 ;  /* 0x00000003000085a7 */ /* 0x000ea400080010ff */
[----:B--2---:R-:W-:Y:S05]  /*7e80*/  @!P0 BRA `(.L_x_140) ;  /* 0xfffffffc00f08947 */ /* 0x004fea000383ffff */
[----:B------:R-:W-:Y:S05]  /*7e90*/  BRA `(.L_x_141) ;  /* 0xffffffa800c87947 */ /* 0x000fea000383ffff */
.L_x_47:
[----:B------:R-:W-:-:S07]  /*7ea0*/  MOV R0, UR5 ;  /* 0x0000000500007c02 */ /* 0x000fce0008000f00 */
.L_x_142:
[----:B-1----:R1:W2:Y:S02]  /*7eb0*/  SYNCS.PHASECHK.TRANS64.TRYWAIT P0, [R0+URZ], R3 ;  /* 0x00000003000075a7 */ /* 0x0022a400080011ff */
[----:B--2---:R-:W-:Y:S05]  /*7ec0*/  @!P0 NANOSLEEP.SYNCS 0x989680 ;  /* 0x009896800000895d */ /* 0x004fea0003900000 */
[----:B------:R-:W2:Y:S02]  /*7ed0*/  @!P0 SYNCS.PHASECHK.TRANS64 P0, [R0+URZ], R3 ;  /* 0x00000003000085a7 */ /* 0x000ea400080010ff */
[----:B--2---:R-:W-:Y:S05]  /*7ee0*/  @!P0 BRA `(.L_x_142) ;  /* 0xfffffffc00f08947 */ /* 0x004fea000383ffff */
[----:B------:R-:W-:Y:S05]  /*7ef0*/  BRA `(.L_x_143) ;  /* 0xffffffa800d47947 */ /* 0x000fea000383ffff */
.L_x_48:
[----:B------:R-:W-:-:S07]  /*7f00*/  MOV R0, UR5 ;  /* 0x0000000500007c02 */ /* 0x000fce0008000f00 */
.L_x_144:
[----:B-1----:R1:W2:Y:S02]  /*7f10*/  SYNCS.PHASECHK.TRANS64.TRYWAIT P0, [R0+URZ], R3 ;  /* 0x00000003000075a7 */ /* 0x0022a400080011ff */
[----:B--2---:R-:W-:Y:S05]  /*7f20*/  @!P0 NANOSLEEP.SYNCS 0x989680 ;  /* 0x009896800000895d */ /* 0x004fea0003900000 */
[----:B------:R-:W2:Y:S02]  /*7f30*/  @!P0 SYNCS.PHASECHK.TRANS64 P0, [R0+URZ], R3 ;  /* 0x00000003000085a7 */ /* 0x000ea400080010ff */
[----:B--2---:R-:W-:Y:S05]  /*7f40*/  @!P0 BRA `(.L_x_144) ;  /* 0xfffffffc00f08947 */ /* 0x004fea000383ffff */
[----:B------:R-:W-:Y:S05]  /*7f50*/  BRA `(.L_x_145) ;  /* 0xffffffa800e07947 */ /* 0x000fea000383ffff */
.L_x_49:
[----:B------:R-:W-:-:S07]  /*7f60*/  MOV R0, UR5 ;  /* 0x0000000500007c02 */ /* 0x000fce0008000f00 */
.L_x_146:
[----:B-1----:R1:W2:Y:S02]  /*7f70*/  SYNCS.PHASECHK.TRANS64.TRYWAIT P0, [R0+URZ], R3 ;  /* 0x00000003000075a7 */ /* 0x0022a400080011ff */
[----:B--2---:R-:W-:Y:S05]  /*7f80*/  @!P0 NANOSLEEP.SYNCS 0x989680 ;  /* 0x009896800000895d */ /* 0x004fea0003900000 */
[----:B------:R-:W2:Y:S02]  /*7f90*/  @!P0 SYNCS.PHASECHK.TRANS64 P0, [R0+URZ], R3 ;  /* 0x00000003000085a7 */ /* 0x000ea400080010ff */
[----:B--2---:R-:W-:Y:S05]  /*7fa0*/  @!P0 BRA `(.L_x_146) ;  /* 0xfffffffc00f08947 */ /* 0x004fea000383ffff */
[----:B------:R-:W-:Y:S05]  /*7fb0*/  BRA `(.L_x_147) ;  /* 0xffffffa800ec7947 */ /* 0x000fea000383ffff */
.L_x_50:
[----:B------:R-:W-:-:S07]  /*7fc0*/  MOV R0, UR5 ;  /* 0x0000000500007c02 */ /* 0x000fce0008000f00 */
.L_x_148:
[----:B-1----:R1:W2:Y:S02]  /*7fd0*/  SYNCS.PHASECHK.TRANS64.TRYWAIT P0, [R0+URZ], R3 ;  /* 0x00000003000075a7 */ /* 0x0022a400080011ff */
[----:B--2---:R-:W-:Y:S05]  /*7fe0*/  @!P0 NANOSLEEP.SYNCS 0x989680 ;  /* 0x009896800000895d */ /* 0x004fea0003900000 */
[----:B------:R-:W2:Y:S02]  /*7ff0*/  @!P0 SYNCS.PHASECHK.TRANS64 P0, [R0+URZ], R3 ;  /* 0x00000003000085a7 */ /* 0x000ea400080010ff */
[----:B--2---:R-:W-:Y:S05]  /*8000*/  @!P0 BRA `(.L_x_148) ;  /* 0xfffffffc00f08947 */ /* 0x004fea000383ffff */
[----:B------:R-:W-:Y:S05]  /*8010*/  BRA `(.L_x_149) ;  /* 0xffffffa800f87947 */ /* 0x000fea000383ffff */
.L_x_51:
[----:B------:R-:W-:-:S07]  /*8020*/  MOV R0, UR5 ;  /* 0x0000000500007c02 */ /* 0x000fce0008000f00 */
.L_x_150:
[----:B-1----:R1:W2:Y:S02]  /*8030*/  SYNCS.PHASECHK.TRANS64.TRYWAIT P0, [R0+URZ], R3 ;  /* 0x00000003000075a7 */ /* 0x0022a400080011ff */
[----:B--2---:R-:W-:Y:S05]  /*8040*/  @!P0 NANOSLEEP.SYNCS 0x989680 ;  /* 0x009896800000895d */ /* 0x004fea0003900000 */
[----:B------:R-:W2:Y:S02]  /*8050*/  @!P0 SYNCS.PHASECHK.TRANS64 P0, [R0+URZ], R3 ;  /* 0x00000003000085a7 */ /* 0x000ea400080010ff */
[----:B--2---:R-:W-:Y:S05]  /*8060*/  @!P0 BRA `(.L_x_150) ;  /* 0xfffffffc00f08947 */ /* 0x004fea000383ffff */
[----:B------:R-:W-:Y:S05]  /*8070*/  BRA `(.L_x_151) ;  /* 0xffffffac00047947 */ /* 0x000fea000383ffff */
.L_x_52:
[----:B------:R-:W-:-:S07]  /*8080*/  MOV R0, UR5 ;  /* 0x0000000500007c02 */ /* 0x000fce0008000f00 */
.L_x_152:
[----:B-1----:R1:W2:Y:S02]  /*8090*/  SYNCS.PHASECHK.TRANS64.TRYWAIT P0, [R0+URZ], R3 ;  /* 0x00000003000075a7 */ /* 0x0022a400080011ff */
[----:B--2---:R-:W-:Y:S05]  /*80a0*/  @!P0 NANOSLEEP.SYNCS 0x989680 ;  /* 0x009896800000895d */ /* 0x004fea0003900000 */
[----:B------:R-:W2:Y:S02]  /*80b0*/  @!P0 SYNCS.PHASECHK.TRANS64 P0, [R0+URZ], R3 ;  /* 0x00000003000085a7 */ /* 0x000ea400080010ff */
[----:B--2---:R-:W-:Y:S05]  /*80c0*/  @!P0 BRA `(.L_x_152) ;  /* 0xfffffffc00f08947 */ /* 0x004fea000383ffff */
[----:B------:R-:W-:Y:S05]  /*80d0*/  BRA `(.L_x_153) ;  /* 0xffffffac00107947 */ /* 0x000fea000383ffff */
.L_x_53:
[----:B------:R-:W-:-:S07]  /*80e0*/  MOV R0, UR5 ;  /* 0x0000000500007c02 */ /* 0x000fce0008000f00 */
.L_x_154:
[----:B-1----:R1:W2:Y:S02]  /*80f0*/  SYNCS.PHASECHK.TRANS64.TRYWAIT P0, [R0+URZ], R3 ;  /* 0x00000003000075a7 */ /* 0x0022a400080011ff */
[----:B--2---:R-:W-:Y:S05]  /*8100*/  @!P0 NANOSLEEP.SYNCS 0x989680 ;  /* 0x009896800000895d */ /* 0x004fea0003900000 */
[----:B------:R-:W2:Y:S02]  /*8110*/  @!P0 SYNCS.PHASECHK.TRANS64 P0, [R0+URZ], R3 ;  /* 0x00000003000085a7 */ /* 0x000ea400080010ff */
[----:B--2---:R-:W-:Y:S05]  /*8120*/  @!P0 BRA `(.L_x_154) ;  /* 0xfffffffc00f08947 */ /* 0x004fea000383ffff */
[----:B------:R-:W-:Y:S05]  /*8130*/  BRA `(.L_x_155) ;  /* 0xffffffac001c7947 */ /* 0x000fea000383ffff */
.L_x_54:
[----:B------:R-:W-:-:S07]  /*8140*/  MOV R0, UR5 ;  /* 0x0000000500007c02 */ /* 0x000fce0008000f00 */
.L_x_156:
[----:B-1----:R1:W2:Y:S02]  /*8150*/  SYNCS.PHASECHK.TRANS64.TRYWAIT P0, [R0+URZ], R3 ;  /* 0x00000003000075a7 */ /* 0x0022a400080011ff */
[----:B--2---:R-:W-:Y:S05]  /*8160*/  @!P0 NANOSLEEP.SYNCS 0x989680 ;  /* 0x009896800000895d */ /* 0x004fea0003900000 */
[----:B------:R-:W2:Y:S02]  /*8170*/  @!P0 SYNCS.PHASECHK.TRANS64 P0, [R0+URZ], R3 ;  /* 0x00000003000085a7 */ /* 0x000ea400080010ff */
[----:B--2---:R-:W-:Y:S05]  /*8180*/  @!P0 BRA `(.L_x_156) ;  /* 0xfffffffc00f08947 */ /* 0x004fea000383ffff */
[----:B------:R-:W-:Y:S05]  /*8190*/  BRA `(.L_x_157) ;  /* 0xffffffac00287947 */ /* 0x000fea000383ffff */
.L_x_55:
[----:B------:R-:W-:-:S07]  /*81a0*/  MOV R0, UR5 ;  /* 0x0000000500007c02 */ /* 0x000fce0008000f00 */
.L_x_158:
[----:B-1----:R1:W2:Y:S02]  /*81b0*/  SYNCS.PHASECHK.TRANS64.TRYWAIT P0, [R0+URZ], R3 ;  /* 0x00000003000075a7 */ /* 0x0022a400080011ff */
[----:B--2---:R-:W-:Y:S05]  /*81c0*/  @!P0 NANOSLEEP.SYNCS 0x989680 ;  /* 0x009896800000895d */ /* 0x004fea0003900000 */
[----:B------:R-:W2:Y:S02]  /*81d0*/  @!P0 SYNCS.PHASECHK.TRANS64 P0, [R0+URZ], R3 ;  /* 0x00000003000085a7 */ /* 0x000ea400080010ff */
[----:B--2---:R-:W-:Y:S05]  /*81e0*/  @!P0 BRA `(.L_x_158) ;  /* 0xfffffffc00f08947 */ /* 0x004fea000383ffff */
[----:B------:R-:W-:Y:S05]  /*81f0*/  BRA `(.L_x_159) ;  /* 0xffffffac00347947 */ /* 0x000fea000383ffff */
.L_x_58:
[----:B--2---:R2:W3:Y:S02]  /*8200*/  SYNCS.PHASECHK.TRANS64.TRYWAIT P0, [R2+URZ+0x170], R4 ;  /* 0x00017004020075a7 */ /* 0x0044e400080011ff */
[----:B---3--:R-:W-:Y:S05]  /*8210*/  @!P0 NANOSLEEP.SYNCS 0x989680 ;  /* 0x009896800000895d */ /* 0x008fea0003900000 */
[----:B------:R-:W3:Y:S02]  /*8220*/  @!P0 SYNCS.PHASECHK.TRANS64 P0, [R2+URZ+0x170], R4 ;  /* 0x00017004020085a7 */ /* 0x000ee400080010ff */
[----:B---3--:R-:W-:Y:S05]  /*8230*/  @!P0 BRA `(.L_x_58) ;  /* 0xfffffffc00f08947 */ /* 0x008fea000383ffff */
[----:B------:R-:W-:Y:S05]  /*8240*/  BRA `(.L_x_160) ;  /* 0xffffffac00907947 */ /* 0x000fea000383ffff */
.L_x_59:
[----:B------:R-:W-:-:S07]  /*8250*/  MOV R2, UR4 ;  /* 0x0000000400027c02 */ /* 0x000fce0008000f00 */
.L_x_161:
[----:B--2---:R2:W3:Y:S02]  /*8260*/  SYNCS.PHASECHK.TRANS64.TRYWAIT P0, [R2+URZ+0x120], R5 ;  /* 0x00012005020075a7 */ /* 0x0044e400080011ff */
[----:B---3--:R-:W-:Y:S05]  /*8270*/  @!P0 NANOSLEEP.SYNCS 0x989680 ;  /* 0x009896800000895d */ /* 0x008fea0003900000 */
[----:B------:R-:W3:Y:S02]  /*8280*/  @!P0 SYNCS.PHASECHK.TRANS64 P0, [R2+URZ+0x120], R5 ;  /* 0x00012005020085a7 */ /* 0x000ee400080010ff */
[----:B---3--:R-:W-:Y:S05]  /*8290*/  @!P0 BRA `(.L_x_161) ;  /* 0xfffffffc00f08947 */ /* 0x008fea000383ffff */
[----:B------:R-:W-:Y:S05]  /*82a0*/  BRA `(.L_x_162) ;  /* 0xffffffac00a07947 */ /* 0x000fea000383ffff */
.L_x_60:
[----:B--2---:R2:W3:Y:S02]  /*82b0*/  SYNCS.PHASECHK.TRANS64.TRYWAIT P1, [R2+URZ+0x110], R4 ;  /* 0x00011004020075a7 */ /* 0x0044e400080211ff */
[----:B---3--:R-:W-:Y:S05]  /*82c0*/  @!P1 NANOSLEEP.SYNCS 0x989680 ;  /* 0x009896800000995d */ /* 0x008fea0003900000 */
[----:B------:R-:W3:Y:S02]  /*82d0*/  @!P1 SYNCS.PHASECHK.TRANS64 P1, [R2+URZ+0x110], R4 ;  /* 0x00011004020095a7 */ /* 0x000ee400080210ff */
[----:B---3--:R-:W-:Y:S05]  /*82e0*/  @!P1 BRA `(.L_x_60) ;  /* 0xfffffffc00f09947 */ /* 0x008fea000383ffff */
[----:B------:R-:W-:Y:S05]  /*82f0*/  BRA `(.L_x_163) ;  /* 0xffffffac00d07947 */ /* 0x000fea000383ffff */
.L_x_63:
[----:B------:R-:W-:-:S07]  /*8300*/  MOV R0, UR4 ;  /* 0x0000000400007c02 */ /* 0x000fce0008000f00 */
.L_x_164:
[----:B--2---:R2:W3:Y:S02]  /*8310*/  SYNCS.PHASECHK.TRANS64.TRYWAIT P0, [R0+URZ+0x120], R2 ;  /* 0x00012002000075a7 */ /* 0x0044e400080011ff */
[----:B---3--:R-:W-:Y:S05]  /*8320*/  @!P0 NANOSLEEP.SYNCS 0x989680 ;  /* 0x009896800000895d */ /* 0x008fea0003900000 */
[----:B------:R-:W3:Y:S02]  /*8330*/  @!P0 SYNCS.PHASECHK.TRANS64 P0, [R0+URZ+0x120], R2 ;  /* 0x00012002000085a7 */ /* 0x000ee400080010ff */
[----:B---3--:R-:W-:Y:S05]  /*8340*/  @!P0 BRA `(.L_x_164) ;  /* 0xfffffffc00f08947 */ /* 0x008fea000383ffff */
[----:B------:R-:W-:Y:S05]  /*8350*/  BRA `(.L_x_62) ;  /* 0xffffffb000247947 */ /* 0x000fea000383ffff */
.L_x_70:
[----:B-1----:R1:W2:Y:S02]  /*8360*/  SYNCS.PHASECHK.TRANS64.TRYWAIT P1, [R0+URZ+0x110], R2 ;  /* 0x00011002000075a7 */ /* 0x0022a400080211ff */
[----:B--2---:R-:W-:Y:S05]  /*8370*/  @!P1 NANOSLEEP.SYNCS 0x989680 ;  /* 0x009896800000995d */ /* 0x004fea0003900000 */
[----:B------:R-:W2:Y:S02]  /*8380*/  @!P1 SYNCS.PHASECHK.TRANS64 P1, [R0+URZ+0x110], R2 ;  /* 0x00011002000095a7 */ /* 0x000ea400080210ff */
[----:B--2---:R-:W-:Y:S05]  /*8390*/  @!P1 BRA `(.L_x_70) ;  /* 0xfffffffc00f09947 */ /* 0x004fea000383ffff */
[----:B------:R-:W-:Y:S05]  /*83a0*/  BRA `(.L_x_165) ;  /* 0xffffffb400987947 */ /* 0x000fea000383ffff */
.L_x_71:
[----:B------:R-:W-:-:S07]  /*83b0*/  MOV R2, UR31 ;  /* 0x0000001f00027c02 */ /* 0x000fce0008000f00 */
.L_x_166:
[----:B-1----:R1:W2:Y:S02]  /*83c0*/  SYNCS.PHASECHK.TRANS64.TRYWAIT P0, [R2+URZ+0x150], R0 ;  /* 0x00015000020075a7 */ /* 0x0022a400080011ff */
[----:B--2---:R-:W-:Y:S05]  /*83d0*/  @!P0 NANOSLEEP.SYNCS 0x989680 ;  /* 0x009896800000895d */ /* 0x004fea0003900000 */
[----:B------:R-:W2:Y:S02]  /*83e0*/  @!P0 SYNCS.PHASECHK.TRANS64 P0, [R2+URZ+0x150], R0 ;  /* 0x00015000020085a7 */ /* 0x000ea400080010ff */
[----:B--2---:R-:W-:Y:S05]  /*83f0*/  @!P0 BRA `(.L_x_166) ;  /* 0xfffffffc00f08947 */ /* 0x004fea000383ffff */
[----:B------:R-:W-:Y:S05]  /*8400*/  BRA `(.L_x_167) ;  /* 0xffffffb400e87947 */ /* 0x000fea000383ffff */
.L_x_74:
[----:B------:R-:W-:Y:S07]  /*8410*/  MOV R0, UR5 ;  /* 0x0000000500007c02 */ /* 0x000fee0008000f00 */
.L_x_168:
[----:B-1----:R1:W2:Y:S02]  /*8420*/  SYNCS.PHASECHK.TRANS64.TRYWAIT P0, [R0+URZ], R2 ;  /* 0x00000002000075a7 */ /* 0x0022a400080011ff */
[----:B--2---:R-:W-:Y:S05]  /*8430*/  @!P0 NANOSLEEP.SYNCS 0x989680 ;  /* 0x009896800000895d */ /* 0x004fea0003900000 */
[----:B------:R-:W2:Y:S02]  /*8440*/  @!P0 SYNCS.PHASECHK.TRANS64 P0, [R0+URZ], R2 ;  /* 0x00000002000085a7 */ /* 0x000ea400080010ff */
[----:B--2---:R-:W-:Y:S05]  /*8450*/  @!P0 BRA `(.L_x_168) ;  /* 0xfffffffc00f08947 */ /* 0x004fea000383ffff */
[----:B------:R-:W-:Y:S05]  /*8460*/  BRA `(.L_x_73) ;  /* 0xffffffb800047947 */ /* 0x000fea000383ffff */
.L_x_77:
[----:B------:R-:W-:-:S07]  /*8470*/  MOV R0, UR4 ;  /* 0x0000000400007c02 */ /* 0x000fce0008000f00 */
.L_x_169:
[----:B--2---:R2:W4:Y:S02]  /*8480*/  SYNCS.PHASECHK.TRANS64.TRYWAIT P0, [R0+URZ], R2 ;  /* 0x00000002000075a7 */ /* 0x00452400080011ff */
[----:B----4-:R-:W-:Y:S05]  /*8490*/  @!P0 NANOSLEEP.SYNCS 0x989680 ;  /* 0x009896800000895d */ /* 0x010fea0003900000 */
[----:B------:R-:W4:Y:S02]  /*84a0*/  @!P0 SYNCS.PHASECHK.TRANS64 P0, [R0+URZ], R2 ;  /* 0x00000002000085a7 */ /* 0x000f2400080010ff */
[----:B----4-:R-:W-:Y:S05]  /*84b0*/  @!P0 BRA `(.L_x_169) ;  /* 0xfffffffc00f08947 */ /* 0x010fea000383ffff */
[----:B------:R-:W-:Y:S05]  /*84c0*/  BRA `(.L_x_170) ;  /* 0xffffffb800e07947 */ /* 0x000fea000383ffff */
.L_x_78:
[----:B------:R-:W-:-:S07]  /*84d0*/  MOV R0, UR5 ;  /* 0x0000000500007c02 */ /* 0x000fce0008000f00 */
.L_x_171:
[----:B-1----:R1:W2:Y:S02]  /*84e0*/  SYNCS.PHASECHK.TRANS64.TRYWAIT P0, [R0+URZ], R3 ;  /* 0x00000003000075a7 */ /* 0x0022a400080011ff */
[----:B--2---:R-:W-:Y:S05]  /*84f0*/  @!P0 NANOSLEEP.SYNCS 0x989680 ;  /* 0x009896800000895d */ /* 0x004fea0003900000 */
[----:B------:R-:W2:Y:S02]  /*8500*/  @!P0 SYNCS.PHASECHK.TRANS64 P0, [R0+URZ], R3 ;  /* 0x00000003000085a7 */ /* 0x000ea400080010ff */
[----:B--2---:R-:W-:Y:S05]  /*8510*/  @!P0 BRA `(.L_x_171) ;  /* 0xfffffffc00f08947 */ /* 0x004fea000383ffff */
[----:B------:R-:W-:Y:S05]  /*8520*/  BRA `(.L_x_172) ;  /* 0xffffffb800ec7947 */ /* 0x000fea000383ffff */
.L_x_79:
[----:B------:R-:W-:-:S07]  /*8530*/  MOV R0, UR5 ;  /* 0x0000000500007c02 */ /* 0x000fce0008000f00 */
.L_x_173:
[----:B-1----:R1:W2:Y:S02]  /*8540*/  SYNCS.PHASECHK.TRANS64.TRYWAIT P0, [R0+URZ], R3 ;  /* 0x00000003000075a7 */ /* 0x0022a400080011ff */
[----:B--2---:R-:W-:Y:S05]  /*8550*/  @!P0 NANOSLEEP.SYNCS 0x989680 ;  /* 0x009896800000895d */ /* 0x004fea0003900000 */
[----:B------:R-:W2:Y:S02]  /*8560*/  @!P0 SYNCS.PHASECHK.TRANS64 P0, [R0+URZ], R3 ;  /* 0x00000003000085a7 */ /* 0x000ea400080010ff */
[----:B--2---:R-:W-:Y:S05]  /*8570*/  @!P0 BRA `(.L_x_173) ;  /* 0xfffffffc00f08947 */ /* 0x004fea000383ffff */
[----:B------:R-:W-:Y:S05]  /*8580*/  BRA `(.L_x_174) ;  /* 0xffffffb800f87947 */ /* 0x000fea000383ffff */
.L_x_80:
[----:B-1----:R-:W-:-:S07]  /*8590*/  MOV R0, UR4 ;  /* 0x0000000400007c02 */ /* 0x002fce0008000f00 */
.L_x_175:
[----:B-1----:R1:W2:Y:S02]  /*85a0*/  SYNCS.PHASECHK.TRANS64.TRYWAIT P0, [R0+URZ], R2 ;  /* 0x00000002000075a7 */ /* 0x0022a400080011ff */
[----:B--2---:R-:W-:Y:S05]  /*85b0*/  @!P0 NANOSLEEP.SYNCS 0x989680 ;  /* 0x009896800000895d */ /* 0x004fea0003900000 */
[----:B------:R-:W2:Y:S02]  /*85c0*/  @!P0 SYNCS.PHASECHK.TRANS64 P0, [R0+URZ], R2 ;  /* 0x00000002000085a7 */ /* 0x000ea400080010ff */
[----:B--2---:R-:W-:Y:S05]  /*85d0*/  @!P0 BRA `(.L_x_175) ;  /* 0xfffffffc00f08947 */ /* 0x004fea000383ffff */
[----:B------:R-:W-:Y:S05]  /*85e0*/  BRA `(.L_x_176) ;  /* 0xffffffbc00047947 */ /* 0x000fea000383ffff */
.L_x_85:
[----:B--2---:R2:W3:Y:S02]  /*85f0*/  SYNCS.PHASECHK.TRANS64.TRYWAIT P0, [R8+URZ+0x110], R0 ;  /* 0x00011000080075a7 */ /* 0x0044e400080011ff */
[----:B---3--:R-:W-:Y:S05]  /*8600*/  @!P0 NANOSLEEP.SYNCS 0x989680 ;  /* 0x009896800000895d */ /* 0x008fea0003900000 */
[----:B------:R-:W3:Y:S02]  /*8610*/  @!P0 SYNCS.PHASECHK.TRANS64 P0, [R8+URZ+0x110], R0 ;  /* 0x00011000080085a7 */ /* 0x000ee400080010ff */
[----:B---3--:R-:W-:Y:S05]  /*8620*/  @!P0 BRA `(.L_x_85) ;  /* 0xfffffffc00f08947 */ /* 0x008fea000383ffff */
[----:B------:R-:W-:Y:S05]  /*8630*/  BRA `(.L_x_177) ;  /* 0xffffffc000287947 */ /* 0x000fea000383ffff */
.L_x_88:
[----:B--2---:R-:W-:Y:S07]  /*8640*/  MOV R0, UR24 ;  /* 0x0000001800007c02 */ /* 0x004fee0008000f00 */
.L_x_178:
[----:B--2---:R2:W3:Y:S02]  /*8650*/  SYNCS.PHASECHK.TRANS64.TRYWAIT P1, [R0+URZ+0x108], R2 ;  /* 0x00010802000075a7 */ /* 0x0044e400080211ff */
[----:B---3--:R-:W-:Y:S05]  /*8660*/  @!P1 NANOSLEEP.SYNCS 0x989680 ;  /* 0x009896800000995d */ /* 0x008fea0003900000 */
[----:B------:R-:W3:Y:S02]  /*8670*/  @!P1 SYNCS.PHASECHK.TRANS64 P1, [R0+URZ+0x108], R2 ;  /* 0x00010802000095a7 */ /* 0x000ee400080210ff */
[----:B---3--:R-:W-:Y:S05]  /*8680*/  @!P1 BRA `(.L_x_178) ;  /* 0xfffffffc00f09947 */ /* 0x008fea000383ffff */
[----:B------:R-:W-:Y:S05]  /*8690*/  BRA `(.L_x_87) ;  /* 0xffffffc400a07947 */ /* 0x000fea000383ffff */
.L_x_91:
[----:B------:R-:W-:Y:S07]  /*86a0*/  MOV R0, UR4 ;  /* 0x0000000400007c02 */ /* 0x000fee0008000f00 */
.L_x_179:
[----:B--2---:R2:W3:Y:S02]  /*86b0*/  SYNCS.PHASECHK.TRANS64.TRYWAIT P0, [R0+URZ+0xe8], R2 ;  /* 0x0000e802000075a7 */ /* 0x0044e400080011ff */
[----:B---3--:R-:W-:Y:S05]  /*86c0*/  @!P0 NANOSLEEP.SYNCS 0x989680 ;  /* 0x009896800000895d */ /* 0x008fea0003900000 */
[----:B------:R-:W3:Y:S02]  /*86d0*/  @!P0 SYNCS.PHASECHK.TRANS64 P0, [R0+URZ+0xe8], R2 ;  /* 0x0000e802000085a7 */ /* 0x000ee400080010ff */
[----:B---3--:R-:W-:Y:S05]  /*86e0*/  @!P0 BRA `(.L_x_179) ;  /* 0xfffffffc00f08947 */ /* 0x008fea000383ffff */
[----:B------:R-:W-:Y:S05]  /*86f0*/  BRA `(.L_x_180) ;  /* 0xffffffc400fc7947 */ /* 0x000fea000383ffff */
.L_x_92:
[----:B------:R-:W-:Y:S07]  /*8700*/  MOV R2, UR5 ;  /* 0x0000000500027c02 */ /* 0x000fee0008000f00 */
.L_x_181:
[----:B--2---:R2:W3:Y:S02]  /*8710*/  SYNCS.PHASECHK.TRANS64.TRYWAIT P0, [R2+URZ+0xe8], R0 ;  /* 0x0000e800020075a7 */ /* 0x0044e400080011ff */
[----:B---3--:R-:W-:Y:S05]  /*8720*/  @!P0 NANOSLEEP.SYNCS 0x989680 ;  /* 0x009896800000895d */ /* 0x008fea0003900000 */
[----:B------:R-:W3:Y:S02]  /*8730*/  @!P0 SYNCS.PHASECHK.TRANS64 P0, [R2+URZ+0xe8], R0 ;  /* 0x0000e800020085a7 */ /* 0x000ee400080010ff */
[----:B---3--:R-:W-:Y:S05]  /*8740*/  @!P0 BRA `(.L_x_181) ;  /* 0xfffffffc00f08947 */ /* 0x008fea000383ffff */
[----:B------:R-:W-:Y:S05]  /*8750*/  BRA `(.L_x_182) ;  /* 0xffffffc800647947 */ /* 0x000fea000383ffff */
.L_x_94:
[----:B------:R-:W-:-:S07]  /*8760*/  MOV R0, UR4 ;  /* 0x0000000400007c02 */ /* 0x000fce0008000f00 */
.L_x_183:
[----:B---3--:R3:W4:Y:S02]  /*8770*/  SYNCS.PHASECHK.TRANS64.TRYWAIT P0, [R0+URZ], R2 ;  /* 0x00000002000075a7 */ /* 0x00872400080011ff */
[----:B----4-:R-:W-:Y:S05]  /*8780*/  @!P0 NANOSLEEP.SYNCS 0x989680 ;  /* 0x009896800000895d */ /* 0x010fea0003900000 */
[----:B------:R-:W4:Y:S02]  /*8790*/  @!P0 SYNCS.PHASECHK.TRANS64 P0, [R0+URZ], R2 ;  /* 0x00000002000085a7 */ /* 0x000f2400080010ff */
[----:B----4-:R-:W-:Y:S05]  /*87a0*/  @!P0 BRA `(.L_x_183) ;  /* 0xfffffffc00f08947 */ /* 0x010fea000383ffff */
[----:B------:R-:W-:Y:S05]  /*87b0*/  BRA `(.L_x_184) ;  /* 0xffffffc800f87947 */ /* 0x000fea000383ffff */
.L_x_95:
[----:B------:R-:W-:-:S07]  /*87c0*/  MOV R0, UR5 ;  /* 0x0000000500007c02 */ /* 0x000fce0008000f00 */
.L_x_185:
[----:B--2---:R2:W3:Y:S02]  /*87d0*/  SYNCS.PHASECHK.TRANS64.TRYWAIT P0, [R0+URZ], R2 ;  /* 0x00000002000075a7 */ /* 0x0044e400080011ff */
[----:B---3--:R-:W-:Y:S05]  /*87e0*/  @!P0 NANOSLEEP.SYNCS 0x989680 ;  /* 0x009896800000895d */ /* 0x008fea0003900000 */
[----:B------:R-:W3:Y:S02]  /*87f0*/  @!P0 SYNCS.PHASECHK.TRANS64 P0, [R0+URZ], R2 ;  /* 0x00000002000085a7 */ /* 0x000ee400080010ff */
[----:B---3--:R-:W-:Y:S05]  /*8800*/  @!P0 BRA `(.L_x_185) ;  /* 0xfffffffc00f08947 */ /* 0x008fea000383ffff */
[----:B------:R-:W-:Y:S05]  /*8810*/  BRA `(.L_x_186) ;  /* 0xffffffcc00047947 */ /* 0x000fea000383ffff */
.L_x_97:
[----:B-1----:R1:W2:Y:S02]  /*8820*/  SYNCS.PHASECHK.TRANS64.TRYWAIT P0, [R0+URZ+0x110], R2 ;  /* 0x00011002000075a7 */ /* 0x0022a400080011ff */
[----:B--2---:R-:W-:Y:S05]  /*8830*/  @!P0 NANOSLEEP.SYNCS 0x989680 ;  /* 0x009896800000895d */ /* 0x004fea0003900000 */
[----:B------:R-:W2:Y:S02]  /*8840*/  @!P0 SYNCS.PHASECHK.TRANS64 P0, [R0+URZ+0x110], R2 ;  /* 0x00011002000085a7 */ /* 0x000ea400080010ff */
[----:B--2---:R-:W-:Y:S05]  /*8850*/  @!P0 BRA `(.L_x_97) ;  /* 0xfffffffc00f08947 */ /* 0x004fea000383ffff */
[----:B------:R-:W-:Y:S05]  /*8860*/  BRA `(.L_x_187) ;  /* 0xffffffcc00f07947 */ /* 0x000fea000383ffff */
.L_x_107:
[----:B-1----:R1:W3:Y:S02]  /*8870*/  SYNCS.PHASECHK.TRANS64.TRYWAIT P1, [R2+URZ+0xd0], R4 ;  /* 0x0000d004020075a7 */ /* 0x0022e400080211ff */
[----:B---3--:R-:W-:Y:S05]  /*8880*/  @!P1 NANOSLEEP.SYNCS 0x989680 ;  /* 0x009896800000995d */ /* 0x008fea0003900000 */
[----:B------:R-:W3:Y:S02]  /*8890*/  @!P1 SYNCS.PHASECHK.TRANS64 P1, [R2+URZ+0xd0], R4 ;  /* 0x0000d004020095a7 */ /* 0x000ee400080210ff */
[----:B---3--:R-:W-:Y:S05]  /*88a0*/  @!P1 BRA `(.L_x_107) ;  /* 0xfffffffc00f09947 */ /* 0x008fea000383ffff */
[----:B------:R-:W-:Y:S05]  /*88b0*/  BRA `(.L_x_106) ;  /* 0xffffffdc00607947 */ /* 0x000fea000383ffff */
.L_x_109:
[----:B-1----:R1:W2:Y:S02]  /*88c0*/  SYNCS.PHASECHK.TRANS64.TRYWAIT P0, [R27+URZ+0x130], R3 ;  /* 0x000130031b0075a7 */ /* 0x0022a400080011ff */
[----:B--2---:R-:W-:Y:S05]  /*88d0*/  @!P0 NANOSLEEP.SYNCS 0x989680 ;  /* 0x009896800000895d */ /* 0x004fea0003900000 */
[----:B------:R-:W2:Y:S02]  /*88e0*/  @!P0 SYNCS.PHASECHK.TRANS64 P0, [R27+URZ+0x130], R3 ;  /* 0x000130031b0085a7 */ /* 0x000ea400080010ff */
[----:B--2---:R-:W-:Y:S05]  /*88f0*/  @!P0 BRA `(.L_x_109) ;  /* 0xfffffffc00f08947 */ /* 0x004fea000383ffff */
[----:B------:R-:W-:Y:S05]  /*8900*/  BRA `(.L_x_108) ;  /* 0xffffffdc00b07947 */ /* 0x000fea000383ffff */
.L_x_120:
[----:B-1----:R1:W2:Y:S02]  /*8910*/  SYNCS.PHASECHK.TRANS64.TRYWAIT P0, [R2+URZ+0xd0], R63 ;  /* 0x0000d03f020075a7 */ /* 0x0022a400080011ff */
[----:B--2---:R-:W-:Y:S05]  /*8920*/  @!P0 NANOSLEEP.SYNCS 0x989680 ;  /* 0x009896800000895d */ /* 0x004fea0003900000 */
[----:B------:R-:W2:Y:S02]  /*8930*/  @!P0 SYNCS.PHASECHK.TRANS64 P0, [R2+URZ+0xd0], R63 ;  /* 0x0000d03f020085a7 */ /* 0x000ea400080010ff */
[----:B--2---:R-:W-:Y:S05]  /*8940*/  @!P0 BRA `(.L_x_120) ;  /* 0xfffffffc00f08947 */ /* 0x004fea000383ffff */
[----:B------:R-:W-:Y:S05]  /*8950*/  BRA `(.L_x_119) ;  /* 0xffffffe400c47947 */ /* 0x000fea000383ffff */
        .weak           $__internal_0_$__cuda_sm10x_tcgen05_guardrail_trap_col_being_dealloced_not_returned_by_alloc
        .type           $__internal_0_$__cuda_sm10x_tcgen05_guardrail_trap_col_being_dealloced_not_returned_by_alloc,@function
        .size           $__internal_0_$__cuda_sm10x_tcgen05_guardrail_trap_col_being_dealloced_not_returned_by_alloc,($__internal_1_$__cuda_sm10x_tcgen05_guardrail_trap_phase_invalid_during_alloc - $__internal_0_$__cuda_sm10x_tcgen05_guardrail_trap_col_being_dealloced_not_returned_by_alloc)
$__internal_0_$__cuda_sm10x_tcgen05_guardrail_trap_col_being_dealloced_not_returned_by_alloc:
[----:B------:R-:W-:Y:S05]  /*8960*/  BPT.TRAP 0x1 ;  /* 0x000000040000795c */ /* 0x000fea0000300000 */
[----:B------:R-:W-:-:S04]  /*8970*/  HFMA2 R3, -RZ, RZ, 0, 0 ;  /* 0x00000000ff037431 */ /* 0x000fc800000001ff */
[----:B------:R-:W-:Y:S05]  /*8980*/  RET.REL.NODEC R2 `(_ZN7cutlass13device_kernelINS_4gemm6kernel13GemmUniversalIN4cute5tupleIJiiiiEEENS1_10collective13CollectiveMmaINS1_35MainloopSm100TmaUmmaWarpSpecializedILi13ELi2ELi4ENS5_IJNS4_1CILi2EEENSA_ILi1EEESC_EEEEENS5_IJNSA_ILi64EEESF_SF_EEENS_10bfloat16_tENS5_IJlSC_lEEESH_SI_NS4_8TiledMMAINS4_8MMA_AtomIJNS4_20SM100_MMA_F16BF16_SSISH_SH_fLi64ELi64ELNS4_4UMMA5MajorE0ELSN_0ELNSM_7ScaleInE0ELSO_0EEEEEENS4_6LayoutINS5_IJSC_SC_SC_EEENS5_IJNSA_ILi0EEEST_ST_EEEEENS5_IJNS4_10UnderscoreESW_SW_EEEEENS4_13SM90_TMA_LOADENS4_14ComposedLayoutINS4_7SwizzleILi3ELi4ELi3EEENS4_18smem_ptr_flag_bitsILi16EEENSR_INS5_IJNSA_ILi8EEESF_EEENS5_IJSF_SC_EEEEEEEvNS4_8identityENS4_23SM90_TMA_LOAD_MULTICASTES19_vS1A_EENS_8epilogue10collective18CollectiveEpilogueINS1D_23Sm100TmaWarpSpecializedILi3ELi2ELi16ELb1ELb0EEEJSG_NS5_IJNSR_ISF_SC_EENSR_INSA_ILi32EEESC_EEEEESH_SI_SH_SI_NS1D_6fusion15FusionCallbacksIS1H_NS1M_17LinearCombinationISH_fSH_fLNS_15FloatRoundStyleE2EEESG_S1L_JEEENS4_5SM1004TMEM4LOAD26SM100_TMEM_LOAD_16dp256b4xESZ_NS10_INS11_ILi2ELi4ELi3EEES14_NSR_INS5_IJS15_S1J_EEENS5_IJS1J_SC_EEEEEEENS4_17SM75_U32x4_LDSM_NENS4_14SM90_TMA_STOREES20_NS4_17SM90_U32x4_STSM_NENS4_39AutoVectorizingCopyWithAssumedAlignmentILi128EEEEEEvvEEEEvNT_6ParamsE) ;  /* 0xffffff74029c7950 */ /* 0x000fea0003c3ffff */
        .weak           $__internal_1_$__cuda_sm10x_tcgen05_guardrail_trap_phase_invalid_during_alloc
        .type           $__internal_1_$__cuda_sm10x_tcgen05_guardrail_trap_phase_invalid_during_alloc,@function
        .size           $__internal_1_$__cuda_sm10x_tcgen05_guardrail_trap_phase_invalid_during_alloc,($__internal_2_$__cuda_sm10x_tcgen05_guardrail_trap_unallocated_columns_being_dealloced - $__internal_1_$__cuda_sm10x_tcgen05_guardrail_trap_phase_invalid_during_alloc)
$__internal_1_$__cuda_sm10x_tcgen05_guardrail_trap_phase_invalid_during_alloc:
[----:B------:R-:W-:Y:S05]  /*8990*/  BPT.TRAP 0x1 ;  /* 0x000000040000795c */ /* 0x000fea0000300000 */
[----:B------:R-:W-:-:S04]  /*89a0*/  MOV R5, 0x0 ;  /* 0x0000000000057802 */ /* 0x000fc80000000f00 */
[----:B------:R-:W-:Y:S05]  /*89b0*/  RET.REL.NODEC R4 `(_ZN7cutlass13device_kernelINS_4gemm6kernel13GemmUniversalIN4cute5tupleIJiiiiEEENS1_10collective13CollectiveMmaINS1_35MainloopSm100TmaUmmaWarpSpecializedILi13ELi2ELi4ENS5_IJNS4_1CILi2EEENSA_ILi1EEESC_EEEEENS5_IJNSA_ILi64EEESF_SF_EEENS_10bfloat16_tENS5_IJlSC_lEEESH_SI_NS4_8TiledMMAINS4_8MMA_AtomIJNS4_20SM100_MMA_F16BF16_SSISH_SH_fLi64ELi64ELNS4_4UMMA5MajorE0ELSN_0ELNSM_7ScaleInE0ELSO_0EEEEEENS4_6LayoutINS5_IJSC_SC_SC_EEENS5_IJNSA_ILi0EEEST_ST_EEEEENS5_IJNS4_10UnderscoreESW_SW_EEEEENS4_13SM90_TMA_LOADENS4_14ComposedLayoutINS4_7SwizzleILi3ELi4ELi3EEENS4_18smem_ptr_flag_bitsILi16EEENSR_INS5_IJNSA_ILi8EEESF_EEENS5_IJSF_SC_EEEEEEEvNS4_8identityENS4_23SM90_TMA_LOAD_MULTICASTES19_vS1A_EENS_8epilogue10collective18CollectiveEpilogueINS1D_23Sm100TmaWarpSpecializedILi3ELi2ELi16ELb1ELb0EEEJSG_NS5_IJNSR_ISF_SC_EENSR_INSA_ILi32EEESC_EEEEESH_SI_SH_SI_NS1D_6fusion15FusionCallbacksIS1H_NS1M_17LinearCombinationISH_fSH_fLNS_15FloatRoundStyleE2EEESG_S1L_JEEENS4_5SM1004TMEM4LOAD26SM100_TMEM_LOAD_16dp256b4xESZ_NS10_INS11_ILi2ELi4ELi3EEES14_NSR_INS5_IJS15_S1J_EEENS5_IJS1J_SC_EEEEEEENS4_17SM75_U32x4_LDSM_NENS4_14SM90_TMA_STOREES20_NS4_17SM90_U32x4_STSM_NENS4_39AutoVectorizingCopyWithAssumedAlignmentILi128EEEEEEvvEEEEvNT_6ParamsE) ;  /* 0xffffff7404907950 */ /* 0x000fea0003c3ffff */
        .weak           $__internal_2_$__cuda_sm10x_tcgen05_guardrail_trap_unallocated_columns_being_dealloced
        .type           $__internal_2_$__cuda_sm10x_tcgen05_guardrail_trap_unallocated_columns_being_dealloced,@function
        .size           $__internal_2_$__cuda_sm10x_tcgen05_guardrail_trap_unallocated_columns_being_dealloced,(.L_x_189 - $__internal_2_$__cuda_sm10x_tcgen05_guardrail_trap_unallocated_columns_being_dealloced)
$__internal_2_$__cuda_sm10x_tcgen05_guardrail_trap_unallocated_columns_being_dealloced:
[----:B------:R-:W-:Y:S05]  /*89c0*/  BPT.TRAP 0x1 ;  /* 0x000000040000795c */ /* 0x000fea0000300000 */
[----:B------:R-:W-:-:S04]  /*89d0*/  HFMA2 R3, -RZ, RZ, 0, 0 ;  /* 0x00000000ff037431 */ /* 0x000fc800000001ff */
[----:B------:R-:W-:Y:S05]  /*89e0*/  RET.REL.NODEC R2 `(_ZN7cutlass13device_kernelINS_4gemm6kernel13GemmUniversalIN4cute5tupleIJiiiiEEENS1_10collective13CollectiveMmaINS1_35MainloopSm100TmaUmmaWarpSpecializedILi13ELi2ELi4ENS5_IJNS4_1CILi2EEENSA_ILi1EEESC_EEEEENS5_IJNSA_ILi64EEESF_SF_EEENS_10bfloat16_tENS5_IJlSC_lEEESH_SI_NS4_8TiledMMAINS4_8MMA_AtomIJNS4_20SM100_MMA_F16BF16_SSISH_SH_fLi64ELi64ELNS4_4UMMA5MajorE0ELSN_0ELNSM_7ScaleInE0ELSO_0EEEEEENS4_6LayoutINS5_IJSC_SC_SC_EEENS5_IJNSA_ILi0EEEST_ST_EEEEENS5_IJNS4_10UnderscoreESW_SW_EEEEENS4_13SM90_TMA_LOADENS4_14ComposedLayoutINS4_7SwizzleILi3ELi4ELi3EEENS4_18smem_ptr_flag_bitsILi16EEENSR_INS5_IJNSA_ILi8EEESF_EEENS5_IJSF_SC_EEEEEEEvNS4_8identityENS4_23SM90_TMA_LOAD_MULTICASTES19_vS1A_EENS_8epilogue10collective18CollectiveEpilogueINS1D_23Sm100TmaWarpSpecializedILi3ELi2ELi16ELb1ELb0EEEJSG_NS5_IJNSR_ISF_SC_EENSR_INSA_ILi32EEESC_EEEEESH_SI_SH_SI_NS1D_6fusion15FusionCallbacksIS1H_NS1M_17LinearCombinationISH_fSH_fLNS_15FloatRoundStyleE2EEESG_S1L_JEEENS4_5SM1004TMEM4LOAD26SM100_TMEM_LOAD_16dp256b4xESZ_NS10_INS11_ILi2ELi4ELi3EEES14_NSR_INS5_IJS15_S1J_EEENS5_IJS1J_SC_EEEEEEENS4_17SM75_U32x4_LDSM_NENS4_14SM90_TMA_STOREES20_NS4_17SM90_U32x4_STSM_NENS4_39AutoVectorizingCopyWithAssumedAlignmentILi128EEEEEEvvEEEEvNT_6ParamsE) ;  /* 0xffffff7402847950 */ /* 0x000fea0003c3ffff */
.L_x_188:
[----:B------:R-:W-:-:S00]  /*89f0*/  BRA `(.L_x_188) ;  /* 0xfffffffc00fc7947 */ /* 0x000fc0000383ffff */
[----:B------:R-:W-:-:S00]  /*8a00*/  NOP ;  /* 0x0000000000007918 */ /* 0x000fc00000000000 */
[----:B------:R-:W-:-:S00]  /*8a10*/  NOP ;  /* 0x0000000000007918 */ /* 0x000fc00000000000 */
[----:B------:R-:W-:-:S00]  /*8a20*/  NOP ;  /* 0x0000000000007918 */ /* 0x000fc00000000000 */
[----:B------:R-:W-:-:S00]  /*8a30*/  NOP ;  /* 0x0000000000007918 */ /* 0x000fc00000000000 */
[----:B------:R-:W-:-:S00]  /*8a40*/  NOP ;  /* 0x0000000000007918 */ /* 0x000fc00000000000 */
[----:B------:R-:W-:-:S00]  /*8a50*/  NOP ;  /* 0x0000000000007918 */ /* 0x000fc00000000000 */
[----:B------:R-:W-:-:S00]  /*8a60*/  NOP ;  /* 0x0000000000007918 */ /* 0x000fc00000000000 */
[----:B------:R-:W-:-:S00]  /*8a70*/  NOP ;  /* 0x0000000000007918 */ /* 0x000fc00000000000 */
.L_x_189:


//--------------------- .nv.global.init           --------------------------
	.section	.nv.global.init,"aw",@progbits
.nv.global.init:
	.type		$str$27,@object
	.size		$str$27,($str$28 - $str$27)
$str$27:
        /*0000*/ 	.byte	0x28, 0x61, 0x64, 0x64, 0x72, 0x65, 0x73, 0x73, 0x20, 0x26, 0x20, 0x6d, 0x61, 0x73, 0x6b, 0x29
        /*0010*/ 	.byte	0x20, 0x3d, 0x3d, 0x20, 0x30, 0x00
	.type		$str$28,@object
	.size		$str$28,($str$26 - $str$28)
$str$28:
        /*0016*/ 	.byte	0x2f, 0x74, 0x6d, 0x70, 0x2f, 0x63, 0x75, 0x74, 0x6c, 0x61, 0x73, 0x73, 0x5f, 0x73, 0x77, 0x65
        /*0026*/ 	.byte	0x65, 0x70, 0x5f, 0x73, 0x72, 0x63, 0x2f, 0x69, 0x6e, 0x63, 0x6c, 0x75, 0x64, 0x65, 0x2f, 0x63
        /*0036*/ 	.byte	0x75, 0x74, 0x65, 0x2f, 0x70, 0x6f, 0x69, 0x6e, 0x74, 0x65, 0x72, 0x5f, 0x66, 0x6c, 0x61, 0x67
        /*0046*/ 	.byte	0x67, 0x65, 0x64, 0x2e, 0x68, 0x70, 0x70, 0x00
	.type		$str$26,@object
	.size		$str$26,($str$25 - $str$26)
$str$26:
        /*004e*/ 	.byte	0x2f, 0x74, 0x6d, 0x70, 0x2f, 0x63, 0x75, 0x74, 0x6c, 0x61, 0x73, 0x73, 0x5f, 0x73, 0x77, 0x65
        /*005e*/ 	.byte	0x65, 0x70, 0x5f, 0x73, 0x72, 0x63, 0x2f, 0x69, 0x6e, 0x63, 0x6c, 0x75, 0x64, 0x65, 0x2f, 0x63
        /*006e*/ 	.byte	0x75, 0x74, 0x65, 0x2f, 0x61, 0x74, 0x6f, 0x6d, 0x2f, 0x63, 0x6f, 0x70, 0x79, 0x5f, 0x74, 0x72
        /*007e*/ 	.byte	0x61, 0x69, 0x74, 0x73, 0x5f, 0x73, 0x6d, 0x31, 0x30, 0x30, 0x2e, 0x68, 0x70, 0x70, 0x00
	.type		$str$25,@object
	.size		$str$25,(__unnamed_1 - $str$25)
$str$25:
        /*008d*/ 	.byte	0x28, 0x28, 0x75, 0x69, 0x6e, 0x74, 0x33, 0x32, 0x5f, 0x74, 0x28, 0x74, 0x68, 0x72, 0x65, 0x61
        /*009d*/ 	.byte	0x64, 0x49, 0x64, 0x78, 0x2e, 0x78, 0x29, 0x20, 0x2f, 0x20, 0x33, 0x32, 0x29, 0x20, 0x25, 0x20
        /*00ad*/ 	.byte	0x34, 0x29, 0x20, 0x3d, 0x3d, 0x20, 0x28, 0x28, 0x28, 0x74, 0x6d, 0x65, 0x6d, 0x5f, 0x61, 0x64
        /*00bd*/ 	.byte	0x64, 0x72, 0x20, 0x3e, 0x3e, 0x20, 0x31, 0x36, 0x29, 0x20, 0x2f, 0x20, 0x33, 0x32, 0x29, 0x20
        /*00cd*/ 	.byte	0x25, 0x20, 0x34, 0x29, 0x00
	.type		__unnamed_1,@object
	.size		__unnamed_1,(__unnamed_2 - __unnamed_1)
__unnamed_1:
        /*00d2*/ 	.byte	0x61, 0x75, 0x74, 0x6f, 0x20, 0x63, 0x75, 0x74, 0x65, 0x3a, 0x3a, 0x61, 0x73, 0x5f, 0x70, 0x6f
        /* <DEDUP_REMOVED lines=24> */
        /*0262*/ 	.byte	0x30, 0x34, 0x38, 0x3e, 0x3e, 0x3e, 0x3e, 0x5d, 0x00
	.type		__unnamed_2,@object
	.size		__unnamed_2,(.L_2 - __unnamed_2)
__unnamed_2:
        /* <DEDUP_REMOVED lines=45> */
        /*053b*/ 	.byte	0x3e, 0x3e, 0x3e, 0x5d, 0x00
.L_2:


//--------------------- .nv.shared._ZN7cutlass13device_kernelINS_4gemm6kernel13GemmUniversalIN4cute5tupleIJiiiiEEENS1_10collective13CollectiveMmaINS1_35MainloopSm100TmaUmmaWarpSpecializedILi13ELi2ELi4ENS5_IJNS4_1CILi2EEENSA_ILi1EEESC_EEEEENS5_IJNSA_ILi64EEESF_SF_EEENS_10bfloat16_tENS5_IJlSC_lEEESH_SI_NS4_8TiledMMAINS4_8MMA_AtomIJNS4_20SM100_MMA_F16BF16_SSISH_SH_fLi64ELi64ELNS4_4UMMA5MajorE0ELSN_0ELNSM_7ScaleInE0ELSO_0EEEEEENS4_6LayoutINS5_IJSC_SC_SC_EEENS5_IJNSA_ILi0EEEST_ST_EEEEENS5_IJNS4_10UnderscoreESW_SW_EEEEENS4_13SM90_TMA_LOADENS4_14ComposedLayoutINS4_7SwizzleILi3ELi4ELi3EEENS4_18smem_ptr_flag_bitsILi16EEENSR_INS5_IJNSA_ILi8EEESF_EEENS5_IJSF_SC_EEEEEEEvNS4_8identityENS4_23SM90_TMA_LOAD_MULTICASTES19_vS1A_EENS_8epilogue10collective18CollectiveEpilogueINS1D_23Sm100TmaWarpSpecializedILi3ELi2ELi16ELb1ELb0EEEJSG_NS5_IJNSR_ISF_SC_EENSR_INSA_ILi32EEESC_EEEEESH_SI_SH_SI_NS1D_6fusion15FusionCallbacksIS1H_NS1M_17LinearCombinationISH_fSH_fLNS_15FloatRoundStyleE2EEESG_S1L_JEEENS4_5SM1004TMEM4LOAD26SM100_TMEM_LOAD_16dp256b4xESZ_NS10_INS11_ILi2ELi4ELi3EEES14_NSR_INS5_IJS15_S1J_EEENS5_IJS1J_SC_EEEEEEENS4_17SM75_U32x4_LDSM_NENS4_14SM90_TMA_STOREES20_NS4_17SM90_U32x4_STSM_NENS4_39AutoVectorizingCopyWithAssumedAlignmentILi128EEEEEEvvEEEEvNT_6ParamsE --------------------------
	.section	.nv.shared._ZN7cutlass13device_kernelINS_4gemm6kernel13GemmUniversalIN4cute5tupleIJiiiiEEENS1_10collective13CollectiveMmaINS1_35MainloopSm100TmaUmmaWarpSpecializedILi13ELi2ELi4ENS5_IJNS4_1CILi2EEENSA_ILi1EEESC_EEEEENS5_IJNSA_ILi64EEESF_SF_EEENS_10bfloat16_tENS5_IJlSC_lEEESH_SI_NS4_8TiledMMAINS4_8MMA_AtomIJNS4_20SM100_MMA_F16BF16_SSISH_SH_fLi64ELi64ELNS4_4UMMA5MajorE0ELSN_0ELNSM_7ScaleInE0ELSO_0EEEEEENS4_6LayoutINS5_IJSC_SC_SC_EEENS5_IJNSA_ILi0EEEST_ST_EEEEENS5_IJNS4_10UnderscoreESW_SW_EEEEENS4_13SM90_TMA_LOADENS4_14ComposedLayoutINS4_7SwizzleILi3ELi4ELi3EEENS4_18smem_ptr_flag_bitsILi16EEENSR_INS5_IJNSA_ILi8EEESF_EEENS5_IJSF_SC_EEEEEEEvNS4_8identityENS4_23SM90_TMA_LOAD_MULTICASTES19_vS1A_EENS_8epilogue10collective18CollectiveEpilogueINS1D_23Sm100TmaWarpSpecializedILi3ELi2ELi16ELb1ELb0EEEJSG_NS5_IJNSR_ISF_SC_EENSR_INSA_ILi32EEESC_EEEEESH_SI_SH_SI_NS1D_6fusion15FusionCallbacksIS1H_NS1M_17LinearCombinationISH_fSH_fLNS_15FloatRoundStyleE2EEESG_S1L_JEEENS4_5SM1004TMEM4LOAD26SM100_TMEM_LOAD_16dp256b4xESZ_NS10_INS11_ILi2ELi4ELi3EEES14_NSR_INS5_IJS15_S1J_EEENS5_IJS1J_SC_EEEEEEENS4_17SM75_U32x4_LDSM_NENS4_14SM90_TMA_STOREES20_NS4_17SM90_U32x4_STSM_NENS4_39AutoVectorizingCopyWithAssumedAlignmentILi128EEEEEEvvEEEEvNT_6ParamsE,"aw",@nobits
	.sectionflags	@""
	.align	16
	.zero		1024


//--------------------- .nv.shared.reserved.0     --------------------------
	.section	.nv.shared.reserved.0,"aw",@nobits
	.weak		__nv_reservedSMEM_offset_0_alias
	.size		__nv_reservedSMEM_offset_0_alias, 0, 64
	.other		__nv_reservedSMEM_offset_0_alias,@"STO_CUDA_RESERVED_SHARED STV_DEFAULT"
__nv_reservedSMEM_offset_0_alias:
	.zero		0
.nv.shared.reserved.0:
	.zero		64
	.weak		__nv_reservedSMEM_tcgen05_partition
	.type		__nv_reservedSMEM_tcgen05_partition,@object
	.size		__nv_reservedSMEM_tcgen05_partition,(.L_0 - __nv_reservedSMEM_tcgen05_partition)
__nv_reservedSMEM_tcgen05_partition:
	.zero		32
.L_0:


//--------------------- .nv.global                --------------------------
	.section	.nv.global,"aw",@nobits
.nv.global:
	.type		_ZN40_INTERNAL_386fce2b_4_k_cu_9156a23f_117834cute1_E,@object
	.size		_ZN40_INTERNAL_386fce2b_4_k_cu_9156a23f_117834cute1_E,(_ZN40_INTERNAL_386fce2b_4_k_cu_9156a23f_117834cuda3std3__45__cpo6cbeginE - _ZN40_INTERNAL_386fce2b_4_k_cu_9156a23f_117834cute1_E)
_ZN40_INTERNAL_386fce2b_4_k_cu_9156a23f_117834cute1_E:
	.zero		1
	.type		_ZN40_INTERNAL_386fce2b_4_k_cu_9156a23f_117834cuda3std3__45__cpo6cbeginE,@object
	.size		_ZN40_INTERNAL_386fce2b_4_k_cu_9156a23f_117834cuda3std3__45__cpo6cbeginE,(_ZN40_INTERNAL_386fce2b_4_k_cu_9156a23f_117834cuda3std3__48in_placeE - _ZN40_INTERNAL_386fce2b_4_k_cu_9156a23f_117834cuda3std3__45__cpo6cbeginE)
_ZN40_INTERNAL_386fce2b_4_k_cu_9156a23f_117834cuda3std3__45__cpo6cbeginE:
	.zero		1
	.type		_ZN40_INTERNAL_386fce2b_4_k_cu_9156a23f_117834cuda3std3__48in_placeE,@object
	.size		_ZN40_INTERNAL_386fce2b_4_k_cu_9156a23f_117834cuda3std3__48in_placeE,(_ZN40_INTERNAL_386fce2b_4_k_cu_9156a23f_117834cuda3std6ranges3__45__cpo9iter_moveE - _ZN40_INTERNAL_386fce2b_4_k_cu_9156a23f_117834cuda3std3__48in_placeE)
_ZN40_INTERNAL_386fce2b_4_k_cu_9156a23f_117834cuda3std3__48in_placeE:
	.zero		1
	.type		_ZN40_INTERNAL_386fce2b_4_k_cu_9156a23f_117834cuda3std6ranges3__45__cpo9iter_moveE,@object
	.size		_ZN40_INTERNAL_386fce2b_4_k_cu_9156a23f_117834cuda3std6ranges3__45__cpo9iter_moveE,(_ZN40_INTERNAL_386fce2b_4_k_cu_9156a23f_117834cuda3std3__45__cpo5beginE - _ZN40_INTERNAL_386fce2b_4_k_cu_9156a23f_117834cuda3std6ranges3__45__cpo9iter_moveE)
_ZN40_INTERNAL_386fce2b_4_k_cu_9156a23f_117834cuda3std6ranges3__45__cpo9iter_moveE:
	.zero		1
	.type		_ZN40_INTERNAL_386fce2b_4_k_cu_9156a23f_117834cuda3std3__45__cpo5beginE,@object
	.size		_ZN40_INTERNAL_386fce2b_4_k_cu_9156a23f_117834cuda3std3__45__cpo5beginE,(_ZN40_INTERNAL_386fce2b_4_k_cu_9156a23f_117834cuda3std3__442_GLOBAL__N__386fce2b_4_k_cu_9156a23f_117836ignoreE - _ZN40_INTERNAL_386fce2b_4_k_cu_9156a23f_117834cuda3std3__45__cpo5beginE)
_ZN40_INTERNAL_386fce2b_4_k_cu_9156a23f_117834cuda3std3__45__cpo5beginE:
	.zero		1
	.type		_ZN40_INTERNAL_386fce2b_4_k_cu_9156a23f_117834cuda3std3__442_GLOBAL__N__386fce2b_4_k_cu_9156a23f_117836ignoreE,@object
	.size		_ZN40_INTERNAL_386fce2b_4_k_cu_9156a23f_117834cuda3std3__442_GLOBAL__N__386fce2b_4_k_cu_9156a23f_117836ignoreE,(_ZN40_INTERNAL_386fce2b_4_k_cu_9156a23f_117834cute7productE - _ZN40_INTERNAL_386fce2b_4_k_cu_9156a23f_117834cuda3std3__442_GLOBAL__N__386fce2b_4_k_cu_9156a23f_117836ignoreE)
_ZN40_INTERNAL_386fce2b_4_k_cu_9156a23f_117834cuda3std3__442_GLOBAL__N__386fce2b_4_k_cu_9156a23f_117836ignoreE:
	.zero		1
	.type		_ZN40_INTERNAL_386fce2b_4_k_cu_9156a23f_117834cute7productE,@object
	.size		_ZN40_INTERNAL_386fce2b_4_k_cu_9156a23f_117834cute7productE,(_ZN40_INTERNAL_386fce2b_4_k_cu_9156a23f_117834cuda3std3__45__cpo3endE - _ZN40_INTERNAL_386fce2b_4_k_cu_9156a23f_117834cute7productE)
_ZN40_INTERNAL_386fce2b_4_k_cu_9156a23f_117834cute7productE:
	.zero		1
	.type		_ZN40_INTERNAL_386fce2b_4_k_cu_9156a23f_117834cuda3std3__45__cpo3endE,@object
	.size		_ZN40_INTERNAL_386fce2b_4_k_cu_9156a23f_117834cuda3std3__45__cpo3endE,(_ZN40_INTERNAL_386fce2b_4_k_cu_9156a23f_117834cuda3std3__419piecewise_constructE - _ZN40_INTERNAL_386fce2b_4_k_cu_9156a23f_117834cuda3std3__45__cpo3endE)
_ZN40_INTERNAL_386fce2b_4_k_cu_9156a23f_117834cuda3std3__45__cpo3endE:
	.zero		1
	.type		_ZN40_INTERNAL_386fce2b_4_k_cu_9156a23f_117834cuda3std3__419piecewise_constructE,@object
	.size		_ZN40_INTERNAL_386fce2b_4_k_cu_9156a23f_117834cuda3std3__419piecewise_constructE,(_ZN40_INTERNAL_386fce2b_4_k_cu_9156a23f_117834cuda3std3__45__cpo4cendE - _ZN40_INTERNAL_386fce2b_4_k_cu_9156a23f_117834cuda3std3__419piecewise_constructE)
_ZN40_INTERNAL_386fce2b_4_k_cu_9156a23f_117834cuda3std3__419piecewise_constructE:
	.zero		1
	.type		_ZN40_INTERNAL_386fce2b_4_k_cu_9156a23f_117834cuda3std3__45__cpo4cendE,@object
	.size		_ZN40_INTERNAL_386fce2b_4_k_cu_9156a23f_117834cuda3std3__45__cpo4cendE,(_ZN40_INTERNAL_386fce2b_4_k_cu_9156a23f_117834cuda3std6ranges3__45__cpo4swapE - _ZN40_INTERNAL_386fce2b_4_k_cu_9156a23f_117834cuda3std3__45__cpo4cendE)
_ZN40_INTERNAL_386fce2b_4_k_cu_9156a23f_117834cuda3std3__45__cpo4cendE:
	.zero		1
	.type		_ZN40_INTERNAL_386fce2b_4_k_cu_9156a23f_117834cuda3std6ranges3__45__cpo4swapE,@object
	.size		_ZN40_INTERNAL_386fce2b_4_k_cu_9156a23f_117834cuda3std6ranges3__45__cpo4swapE,(.L_10 - _ZN40_INTERNAL_386fce2b_4_k_cu_9156a23f_117834cuda3std6ranges3__45__cpo4swapE)
_ZN40_INTERNAL_386fce2b_4_k_cu_9156a23f_117834cuda3std6ranges3__45__cpo4swapE:
	.zero		1
.L_10:


//--------------------- .nv.constant0._ZN7cutlass13device_kernelINS_4gemm6kernel13GemmUniversalIN4cute5tupleIJiiiiEEENS1_10collective13CollectiveMmaINS1_35MainloopSm100TmaUmmaWarpSpecializedILi13ELi2ELi4ENS5_IJNS4_1CILi2EEENSA_ILi1EEESC_EEEEENS5_IJNSA_ILi64EEESF_SF_EEENS_10bfloat16_tENS5_IJlSC_lEEESH_SI_NS4_8TiledMMAINS4_8MMA_AtomIJNS4_20SM100_MMA_F16BF16_SSISH_SH_fLi64ELi64ELNS4_4UMMA5MajorE0ELSN_0ELNSM_7ScaleInE0ELSO_0EEEEEENS4_6LayoutINS5_IJSC_SC_SC_EEENS5_IJNSA_ILi0EEEST_ST_EEEEENS5_IJNS4_10UnderscoreESW_SW_EEEEENS4_13SM90_TMA_LOADENS4_14ComposedLayoutINS4_7SwizzleILi3ELi4ELi3EEENS4_18smem_ptr_flag_bitsILi16EEENSR_INS5_IJNSA_ILi8EEESF_EEENS5_IJSF_SC_EEEEEEEvNS4_8identityENS4_23SM90_TMA_LOAD_MULTICASTES19_vS1A_EENS_8epilogue10collective18CollectiveEpilogueINS1D_23Sm100TmaWarpSpecializedILi3ELi2ELi16ELb1ELb0EEEJSG_NS5_IJNSR_ISF_SC_EENSR_INSA_ILi32EEESC_EEEEESH_SI_SH_SI_NS1D_6fusion15FusionCallbacksIS1H_NS1M_17LinearCombinationISH_fSH_fLNS_15FloatRoundStyleE2EEESG_S1L_JEEENS4_5SM1004TMEM4LOAD26SM100_TMEM_LOAD_16dp256b4xESZ_NS10_INS11_ILi2ELi4ELi3EEES14_NSR_INS5_IJS15_S1J_EEENS5_IJS1J_SC_EEEEEEENS4_17SM75_U32x4_LDSM_NENS4_14SM90_TMA_STOREES20_NS4_17SM90_U32x4_STSM_NENS4_39AutoVectorizingCopyWithAssumedAlignmentILi128EEEEEEvvEEEEvNT_6ParamsE --------------------------
	.section	.nv.constant0._ZN7cutlass13device_kernelINS_4gemm6kernel13GemmUniversalIN4cute5tupleIJiiiiEEENS1_10collective13CollectiveMmaINS1_35MainloopSm100TmaUmmaWarpSpecializedILi13ELi2ELi4ENS5_IJNS4_1CILi2EEENSA_ILi1EEESC_EEEEENS5_IJNSA_ILi64EEESF_SF_EEENS_10bfloat16_tENS5_IJlSC_lEEESH_SI_NS4_8TiledMMAINS4_8MMA_AtomIJNS4_20SM100_MMA_F16BF16_SSISH_SH_fLi64ELi64ELNS4_4UMMA5MajorE0ELSN_0ELNSM_7ScaleInE0ELSO_0EEEEEENS4_6LayoutINS5_IJSC_SC_SC_EEENS5_IJNSA_ILi0EEEST_ST_EEEEENS5_IJNS4_10UnderscoreESW_SW_EEEEENS4_13SM90_TMA_LOADENS4_14ComposedLayoutINS4_7SwizzleILi3ELi4ELi3EEENS4_18smem_ptr_flag_bitsILi16EEENSR_INS5_IJNSA_ILi8EEESF_EEENS5_IJSF_SC_EEEEEEEvNS4_8identityENS4_23SM90_TMA_LOAD_MULTICASTES19_vS1A_EENS_8epilogue10collective18CollectiveEpilogueINS1D_23Sm100TmaWarpSpecializedILi3ELi2ELi16ELb1ELb0EEEJSG_NS5_IJNSR_ISF_SC_EENSR_INSA_ILi32EEESC_EEEEESH_SI_SH_SI_NS1D_6fusion15FusionCallbacksIS1H_NS1M_17LinearCombinationISH_fSH_fLNS_15FloatRoundStyleE2EEESG_S1L_JEEENS4_5SM1004TMEM4LOAD26SM100_TMEM_LOAD_16dp256b4xESZ_NS10_INS11_ILi2ELi4ELi3EEES14_NSR_INS5_IJS15_S1J_EEENS5_IJS1J_SC_EEEEEEENS4_17SM75_U32x4_LDSM_NENS4_14SM90_TMA_STOREES20_NS4_17SM90_U32x4_STSM_NENS4_39AutoVectorizingCopyWithAssumedAlignmentILi128EEEEEEvvEEEEvNT_6ParamsE,"a",@progbits
	.sectionflags	@""
	.align	4
.nv.constant0._ZN7cutlass13device_kernelINS_4gemm6kernel13GemmUniversalIN4cute5tupleIJiiiiEEENS1_10collective13CollectiveMmaINS1_35MainloopSm100TmaUmmaWarpSpecializedILi13ELi2ELi4ENS5_IJNS4_1CILi2EEENSA_ILi1EEESC_EEEEENS5_IJNSA_ILi64EEESF_SF_EEENS_10bfloat16_tENS5_IJlSC_lEEESH_SI_NS4_8TiledMMAINS4_8MMA_AtomIJNS4_20SM100_MMA_F16BF16_SSISH_SH_fLi64ELi64ELNS4_4UMMA5MajorE0ELSN_0ELNSM_7ScaleInE0ELSO_0EEEEEENS4_6LayoutINS5_IJSC_SC_SC_EEENS5_IJNSA_ILi0EEEST_ST_EEEEENS5_IJNS4_10UnderscoreESW_SW_EEEEENS4_13SM90_TMA_LOADENS4_14ComposedLayoutINS4_7SwizzleILi3ELi4ELi3EEENS4_18smem_ptr_flag_bitsILi16EEENSR_INS5_IJNSA_ILi8EEESF_EEENS5_IJSF_SC_EEEEEEEvNS4_8identityENS4_23SM90_TMA_LOAD_MULTICASTES19_vS1A_EENS_8epilogue10collective18CollectiveEpilogueINS1D_23Sm100TmaWarpSpecializedILi3ELi2ELi16ELb1ELb0EEEJSG_NS5_IJNSR_ISF_SC_EENSR_INSA_ILi32EEESC_EEEEESH_SI_SH_SI_NS1D_6fusion15FusionCallbacksIS1H_NS1M_17LinearCombinationISH_fSH_fLNS_15FloatRoundStyleE2EEESG_S1L_JEEENS4_5SM1004TMEM4LOAD26SM100_TMEM_LOAD_16dp256b4xESZ_NS10_INS11_ILi2ELi4ELi3EEES14_NSR_INS5_IJS15_S1J_EEENS5_IJS1J_SC_EEEEEEENS4_17SM75_U32x4_LDSM_NENS4_14SM90_TMA_STOREES20_NS4_17SM90_U32x4_STSM_NENS4_39AutoVectorizingCopyWithAssumedAlignmentILi128EEEEEEvvEEEEvNT_6ParamsE:
	.zero		2944


//--------------------- SYMBOLS --------------------------

	.type		.nv.reservedSmem.offset0,@object
	.size		.nv.reservedSmem.offset0,0x4
	.type		.nv.reservedSmem.cap,@object
	.size		.nv.reservedSmem.cap,0x4
	.type		__assertfail,@function
